//
// Generated by NVIDIA NVVM Compiler
//
// Compiler Build ID: CL-36424714
// Cuda compilation tools, release 13.0, V13.0.88
// Based on NVVM 20.0.0
//

.version 9.0
.target sm_100
.address_size 64

	// .globl	_Z10CalcForcesiPfS_S_

.visible .entry _Z10CalcForcesiPfS_S_(
	.param .u32 _Z10CalcForcesiPfS_S__param_0,
	.param .u64 .ptr .align 1 _Z10CalcForcesiPfS_S__param_1,
	.param .u64 .ptr .align 1 _Z10CalcForcesiPfS_S__param_2,
	.param .u64 .ptr .align 1 _Z10CalcForcesiPfS_S__param_3
)
{
	.reg .pred 	%p<12>;
	.reg .b32 	%r<22>;
	.reg .b32 	%f<89>;
	.reg .b64 	%rd<19>;
	.reg .b64 	%fd<3>;

	ld.param.u32 	%r5, [_Z10CalcForcesiPfS_S__param_0];
	ld.param.u64 	%rd1, [_Z10CalcForcesiPfS_S__param_1];
	ld.param.u64 	%rd2, [_Z10CalcForcesiPfS_S__param_2];
	ld.param.u64 	%rd3, [_Z10CalcForcesiPfS_S__param_3];
	mov.u32 	%r6, %ntid.x;
	mov.u32 	%r7, %ctaid.x;
	mov.u32 	%r8, %tid.x;
	mad.lo.s32 	%r1, %r6, %r7, %r8;
	mov.u32 	%r9, %ntid.y;
	mov.u32 	%r10, %ctaid.y;
	mov.u32 	%r11, %tid.y;
	mad.lo.s32 	%r2, %r9, %r10, %r11;
	min.s32 	%r12, %r2, %r5;
	setp.le.s32 	%p1, %r12, %r1;
	@%p1 bra 	$L__BB0_9;
	cvta.to.global.u64 	%rd4, %rd2;
	shl.b32 	%r3, %r1, 1;
	mul.wide.s32 	%rd5, %r3, 4;
	add.s64 	%rd6, %rd4, %rd5;
	ld.global.f32 	%f11, [%rd6];
	shl.b32 	%r4, %r2, 1;
	mul.wide.u32 	%rd7, %r4, 4;
	add.s64 	%rd8, %rd4, %rd7;
	ld.global.f32 	%f12, [%rd8];
	sub.f32 	%f1, %f11, %f12;
	ld.global.f32 	%f13, [%rd6+4];
	ld.global.f32 	%f14, [%rd8+4];
	sub.f32 	%f2, %f13, %f14;
	mul.f32 	%f15, %f2, %f2;
	fma.rn.f32 	%f16, %f1, %f1, %f15;
	sqrt.rn.f32 	%f3, %f16;
	abs.f32 	%f4, %f3;
	setp.lt.f32 	%p2, %f4, 0f00800000;
	mul.f32 	%f17, %f4, 0f4B800000;
	selp.f32 	%f18, %f17, %f4, %p2;
	selp.f32 	%f19, 0fC1C00000, 0f00000000, %p2;
	mov.b32 	%r13, %f18;
	add.s32 	%r14, %r13, -1060439283;
	and.b32  	%r15, %r14, -8388608;
	sub.s32 	%r16, %r13, %r15;
	mov.b32 	%f20, %r16;
	cvt.rn.f32.s32 	%f21, %r15;
	fma.rn.f32 	%f22, %f21, 0f34000000, %f19;
	add.f32 	%f23, %f20, 0fBF800000;
	add.f32 	%f24, %f20, 0f3F800000;
	rcp.approx.ftz.f32 	%f25, %f24;
	add.f32 	%f26, %f23, %f23;
	mul.f32 	%f27, %f26, %f25;
	mul.f32 	%f28, %f27, %f27;
	sub.f32 	%f29, %f23, %f27;
	add.f32 	%f30, %f29, %f29;
	neg.f32 	%f31, %f27;
	fma.rn.f32 	%f32, %f31, %f23, %f30;
	mul.rn.f32 	%f33, %f25, %f32;
	fma.rn.f32 	%f34, %f28, 0f3A2C32E4, 0f3B52E7DB;
	fma.rn.f32 	%f35, %f34, %f28, 0f3C93BB73;
	fma.rn.f32 	%f36, %f35, %f28, 0f3DF6384F;
	mul.rn.f32 	%f37, %f36, %f28;
	fma.rn.f32 	%f38, %f27, 0f3FB8AA3B, %f22;
	sub.f32 	%f39, %f22, %f38;
	fma.rn.f32 	%f40, %f27, 0f3FB8AA3B, %f39;
	fma.rn.f32 	%f41, %f33, 0f3FB8AA3B, %f40;
	fma.rn.f32 	%f42, %f27, 0f32A55E34, %f41;
	mul.f32 	%f43, %f37, 0f40400000;
	fma.rn.f32 	%f44, %f43, %f33, %f42;
	fma.rn.f32 	%f45, %f37, %f27, %f44;
	add.rn.f32 	%f46, %f38, %f45;
	neg.f32 	%f47, %f38;
	add.rn.f32 	%f48, %f46, %f47;
	neg.f32 	%f49, %f48;
	add.rn.f32 	%f50, %f45, %f49;
	mov.f32 	%f51, 0f40400000;
	mul.rn.f32 	%f52, %f46, %f51;
	neg.f32 	%f53, %f52;
	fma.rn.f32 	%f54, %f46, 0f40400000, %f53;
	fma.rn.f32 	%f55, %f50, 0f40400000, %f54;
	cvt.rni.f32.f32 	%f56, %f52;
	sub.f32 	%f57, %f52, %f56;
	add.f32 	%f58, %f57, %f55;
	fma.rn.f32 	%f59, %f58, 0f391FCB8E, 0f3AAF85ED;
	fma.rn.f32 	%f60, %f59, %f58, 0f3C1D9856;
	fma.rn.f32 	%f61, %f60, %f58, 0f3D6357BB;
	fma.rn.f32 	%f62, %f61, %f58, 0f3E75FDEC;
	fma.rn.f32 	%f63, %f62, %f58, 0f3F317218;
	fma.rn.f32 	%f64, %f63, %f58, 0f3F800000;
	cvt.rzi.s32.f32 	%r17, %f56;
	setp.gt.f32 	%p3, %f56, 0f00000000;
	selp.b32 	%r18, 0, -2097152000, %p3;
	add.s32 	%r19, %r18, 2130706432;
	mov.b32 	%f65, %r19;
	mul.f32 	%f66, %f64, %f65;
	shl.b32 	%r20, %r17, 23;
	sub.s32 	%r21, %r20, %r18;
	mov.b32 	%f67, %r21;
	mul.f32 	%f68, %f66, %f67;
	abs.f32 	%f69, %f52;
	setp.gt.f32 	%p4, %f69, 0f43180000;
	setp.lt.f32 	%p5, %f52, 0f00000000;
	selp.f32 	%f70, 0f00000000, 0f7F800000, %p5;
	selp.f32 	%f5, %f70, %f68, %p4;
	setp.eq.f32 	%p6, %f3, 0f3F800000;
	mov.f32 	%f88, 0f3F800000;
	@%p6 bra 	$L__BB0_8;
	setp.num.f32 	%p7, %f4, %f4;
	@%p7 bra 	$L__BB0_4;
	mov.f32 	%f71, 0f40400000;
	add.rn.f32 	%f88, %f3, %f71;
	bra.uni 	$L__BB0_8;
$L__BB0_4:
	setp.neu.f32 	%p8, %f3, 0f00000000;
	setp.neu.f32 	%p9, %f4, 0f7F800000;
	and.pred  	%p10, %p8, %p9;
	@%p10 bra 	$L__BB0_6;
	add.f32 	%f88, %f3, %f3;
	bra.uni 	$L__BB0_8;
$L__BB0_6:
	setp.geu.f32 	%p11, %f3, 0f00000000;
	mov.f32 	%f88, %f5;
	@%p11 bra 	$L__BB0_8;
	neg.f32 	%f88, %f5;
$L__BB0_8:
	cvta.to.global.u64 	%rd9, %rd1;
	cvta.to.global.u64 	%rd10, %rd3;
	cvt.f64.f32 	%fd1, %f88;
	add.f64 	%fd2, %fd1, 0d3D719799812DEA11;
	cvt.rn.f32.f64 	%f72, %fd2;
	mul.wide.s32 	%rd11, %r1, 4;
	add.s64 	%rd12, %rd9, %rd11;
	ld.global.f32 	%f73, [%rd12];
	mul.f32 	%f74, %f73, 0f2E92ACC3;
	mul.wide.u32 	%rd13, %r2, 4;
	add.s64 	%rd14, %rd9, %rd13;
	ld.global.f32 	%f75, [%rd14];
	mul.f32 	%f76, %f74, %f75;
	div.rn.f32 	%f77, %f76, %f72;
	add.s64 	%rd16, %rd10, %rd5;
	mul.f32 	%f78, %f1, %f77;
	atom.global.add.f32 	%f79, [%rd16], %f78;
	mul.f32 	%f80, %f2, %f77;
	atom.global.add.f32 	%f81, [%rd16+4], %f80;
	add.s64 	%rd18, %rd10, %rd7;
	neg.f32 	%f82, %f1;
	mul.f32 	%f83, %f77, %f82;
	atom.global.add.f32 	%f84, [%rd18], %f83;
	neg.f32 	%f85, %f2;
	mul.f32 	%f86, %f77, %f85;
	atom.global.add.f32 	%f87, [%rd18+4], %f86;
$L__BB0_9:
	ret;

}
	// .globl	_Z9CalcStateiPfS_S_S_
.visible .entry _Z9CalcStateiPfS_S_S_(
	.param .u32 _Z9CalcStateiPfS_S_S__param_0,
	.param .u64 .ptr .align 1 _Z9CalcStateiPfS_S_S__param_1,
	.param .u64 .ptr .align 1 _Z9CalcStateiPfS_S_S__param_2,
	.param .u64 .ptr .align 1 _Z9CalcStateiPfS_S_S__param_3,
	.param .u64 .ptr .align 1 _Z9CalcStateiPfS_S_S__param_4
)
{
	.reg .pred 	%p<2>;
	.reg .b32 	%r<10>;
	.reg .b32 	%f<9>;
	.reg .b64 	%rd<15>;

	ld.param.u32 	%r2, [_Z9CalcStateiPfS_S_S__param_0];
	ld.param.u64 	%rd1, [_Z9CalcStateiPfS_S_S__param_1];
	ld.param.u64 	%rd2, [_Z9CalcStateiPfS_S_S__param_2];
	ld.param.u64 	%rd3, [_Z9CalcStateiPfS_S_S__param_3];
	ld.param.u64 	%rd4, [_Z9CalcStateiPfS_S_S__param_4];
	mov.u32 	%r3, %ntid.x;
	mov.u32 	%r4, %ctaid.x;
	mov.u32 	%r5, %tid.x;
	mad.lo.s32 	%r1, %r3, %r4, %r5;
	setp.ge.s32 	%p1, %r1, %r2;
	@%p1 bra 	$L__BB1_2;
	cvta.to.global.u64 	%rd5, %rd3;
	cvta.to.global.u64 	%rd6, %rd2;
	cvta.to.global.u64 	%rd7, %rd4;
	cvta.to.global.u64 	%rd8, %rd1;
	mov.u32 	%r6, %tid.y;
	shl.b32 	%r7, %r1, 1;
	add.s32 	%r8, %r7, %r6;
	mul.wide.s32 	%rd9, %r8, 4;
	add.s64 	%rd10, %rd5, %rd9;
	ld.global.f32 	%f1, [%rd10];
	add.s64 	%rd11, %rd6, %rd9;
	ld.global.f32 	%f2, [%rd11];
	fma.rn.f32 	%f3, %f1, 0f3C23D70A, %f2;
	st.global.f32 	[%rd11], %f3;
	add.s64 	%rd12, %rd7, %rd9;
	ld.global.f32 	%f4, [%rd12];
	mul.wide.s32 	%rd13, %r1, 4;
	add.s64 	%rd14, %rd8, %rd13;
	ld.global.f32 	%f5, [%rd14];
	div.rn.f32 	%f6, %f4, %f5;
	ld.global.f32 	%f7, [%rd10];
	fma.rn.f32 	%f8, %f6, 0f3C23D70A, %f7;
	st.global.f32 	[%rd10], %f8;
	mov.b32 	%r9, 0;
	st.global.u32 	[%rd12], %r9;
$L__BB1_2:
	ret;

}


// ===== COMPILED SASS (sm_100) =====

	.target	sm_100

	.elftype	@"ET_EXEC"


//--------------------- .note.nv.tkinfo           --------------------------
	.section	.note.nv.tkinfo,"",@"SHT_NOTE"
	.sectionflags	@"SHF_NOTE_NV_TKINFO"
	.tkinfo
        /*0018*/ 	.word	0x00000002
        /*0030*/ 	.string	""
        /*0030*/ 	.string	"ptxas"
        /*0030*/ 	.string	"Cuda compilation tools, release 13.0, V13.0.88"
        /*0030*/ 	.string	"Build cuda_13.0.r13.0/compiler.36424714_0"
        /*0030*/ 	.string	"-arch sm_100 -m 64 "



//--------------------- .note.nv.cuinfo           --------------------------
	.section	.note.nv.cuinfo,"",@"SHT_NOTE"
	.sectionflags	@"SHF_NOTE_NV_CUINFO"
        /*0018*/ 	.short	0x0002
        /*001a*/ 	.short	0x0064
        /*001c*/ 	.short	0x0082
	.zero		2


//--------------------- .nv.info                  --------------------------
	.section	.nv.info,"",@"SHT_CUDA_INFO"
	.align	4


	//----- nvinfo : EIATTR_REGCOUNT
	.align		4
        /*0000*/ 	.byte	0x04, 0x2f
        /*0002*/ 	.short	(.L_1 - .L_0)
	.align		4
.L_0:
        /*0004*/ 	.word	index@(_Z10CalcForcesiPfS_S_)
        /*0008*/ 	.word	0x00000013


	//----- nvinfo : EIATTR_FRAME_SIZE
	.align		4
.L_1:
        /*000c*/ 	.byte	0x04, 0x11
        /*000e*/ 	.short	(.L_3 - .L_2)
	.align		4
.L_2:
        /*0010*/ 	.word	index@($__internal_2_$__cuda_sm3x_div_rn_noftz_f32_slowpath)
        /*0014*/ 	.word	0x00000000


	//----- nvinfo : EIATTR_FRAME_SIZE
	.align		4
.L_3:
        /*0018*/ 	.byte	0x04, 0x11
        /*001a*/ 	.short	(.L_5 - .L_4)
	.align		4
.L_4:
        /*001c*/ 	.word	index@($__internal_1_$__cuda_sm20_sqrt_rn_f32_slowpath)
        /*0020*/ 	.word	0x00000000


	//----- nvinfo : EIATTR_FRAME_SIZE
	.align		4
.L_5:
        /*0024*/ 	.byte	0x04, 0x11
        /*0026*/ 	.short	(.L_7 - .L_6)
	.align		4
.L_6:
        /*0028*/ 	.word	index@(_Z10CalcForcesiPfS_S_)
        /*002c*/ 	.word	0x00000000


	//----- nvinfo : EIATTR_REGCOUNT
	.align		4
.L_7:
        /*0030*/ 	.byte	0x04, 0x2f
        /*0032*/ 	.short	(.L_9 - .L_8)
	.align		4
.L_8:
        /*0034*/ 	.word	index@(_Z9CalcStateiPfS_S_S_)
        /*0038*/ 	.word	0x00000012


	//----- nvinfo : EIATTR_FRAME_SIZE
	.align		4
.L_9:
        /*003c*/ 	.byte	0x04, 0x11
        /*003e*/ 	.short	(.L_11 - .L_10)
	.align		4
.L_10:
        /*0040*/ 	.word	index@($__internal_0_$__cuda_sm3x_div_rn_noftz_f32_slowpath)
        /*0044*/ 	.word	0x00000000


	//----- nvinfo : EIATTR_FRAME_SIZE
	.align		4
.L_11:
        /*0048*/ 	.byte	0x04, 0x11
        /*004a*/ 	.short	(.L_13 - .L_12)
	.align		4
.L_12:
        /*004c*/ 	.word	index@(_Z9CalcStateiPfS_S_S_)
        /*0050*/ 	.word	0x00000000


	//----- nvinfo : EIATTR_MIN_STACK_SIZE
	.align		4
.L_13:
        /*0054*/ 	.byte	0x04, 0x12
        /*0056*/ 	.short	(.L_15 - .L_14)
	.align		4
.L_14:
        /*0058*/ 	.word	index@(_Z9CalcStateiPfS_S_S_)
        /*005c*/ 	.word	0x00000000


	//----- nvinfo : EIATTR_MIN_STACK_SIZE
	.align		4
.L_15:
        /*0060*/ 	.byte	0x04, 0x12
        /*0062*/ 	.short	(.L_17 - .L_16)
	.align		4
.L_16:
        /*0064*/ 	.word	index@(_Z10CalcForcesiPfS_S_)
        /*0068*/ 	.word	0x00000000
.L_17:


//--------------------- .nv.compat                --------------------------
	.section	.nv.compat,"",@"SHT_CUDA_COMPAT_INFO"
	.align	4
        /*0000*/ 	.byte	0x02, 0x09, 0x00, 0x00, 0x02, 0x02, 0x01, 0x00, 0x02, 0x05, 0x05, 0x00, 0x03, 0x07, 0x01, 0x01
        /*0010*/ 	.byte	0x02, 0x03, 0x00, 0x00, 0x02, 0x06, 0x01, 0x00, 0x04, 0x0b, 0x08, 0x00, 0x01, 0x00, 0x00, 0x00
        /*0020*/ 	.byte	0x00, 0x00, 0x00, 0x00


//--------------------- .nv.info._Z9CalcStateiPfS_S_S_ --------------------------
	.section	.nv.info._Z9CalcStateiPfS_S_S_,"",@"SHT_CUDA_INFO"
	.sectionflags	@""
	.align	4


	//----- nvinfo : EIATTR_CUDA_API_VERSION
	.align		4
        /*0000*/ 	.byte	0x04, 0x37
        /*0002*/ 	.short	(.L_19 - .L_18)
.L_18:
        /*0004*/ 	.word	0x00000082


	//----- nvinfo : EIATTR_KPARAM_INFO
	.align		4
.L_19:
        /*0008*/ 	.byte	0x04, 0x17
        /*000a*/ 	.short	(.L_21 - .L_20)
.L_20:
        /*000c*/ 	.word	0x00000000
        /*0010*/ 	.short	0x0004
        /*0012*/ 	.short	0x0020
        /*0014*/ 	.byte	0x00, 0xf5, 0x21, 0x00


	//----- nvinfo : EIATTR_KPARAM_INFO
	.align		4
.L_21:
        /*0018*/ 	.byte	0x04, 0x17
        /*001a*/ 	.short	(.L_23 - .L_22)
.L_22:
        /*001c*/ 	.word	0x00000000
        /*0020*/ 	.short	0x0003
        /*0022*/ 	.short	0x0018
        /*0024*/ 	.byte	0x00, 0xf5, 0x21, 0x00


	//----- nvinfo : EIATTR_KPARAM_INFO
	.align		4
.L_23:
        /*0028*/ 	.byte	0x04, 0x17
        /*002a*/ 	.short	(.L_25 - .L_24)
.L_24:
        /*002c*/ 	.word	0x00000000
        /*0030*/ 	.short	0x0002
        /*0032*/ 	.short	0x0010
        /*0034*/ 	.byte	0x00, 0xf5, 0x21, 0x00


	//----- nvinfo : EIATTR_KPARAM_INFO
	.align		4
.L_25:
        /*0038*/ 	.byte	0x04, 0x17
        /*003a*/ 	.short	(.L_27 - .L_26)
.L_26:
        /*003c*/ 	.word	0x00000000
        /*0040*/ 	.short	0x0001
        /*0042*/ 	.short	0x0008
        /*0044*/ 	.byte	0x00, 0xf5, 0x21, 0x00


	//----- nvinfo : EIATTR_KPARAM_INFO
	.align		4
.L_27:
        /*0048*/ 	.byte	0x04, 0x17
        /*004a*/ 	.short	(.L_29 - .L_28)
.L_28:
        /*004c*/ 	.word	0x00000000
        /*0050*/ 	.short	0x0000
        /*0052*/ 	.short	0x0000
        /*0054*/ 	.byte	0x00, 0xf0, 0x11, 0x00


	//----- nvinfo : EIATTR_SPARSE_MMA_MASK
	.align		4
.L_29:
        /*0058*/ 	.byte	0x03, 0x50
        /*005a*/ 	.short	0x0000


	//----- nvinfo : EIATTR_MAXREG_COUNT
	.align		4
        /*005c*/ 	.byte	0x03, 0x1b
        /*005e*/ 	.short	0x00ff


	//----- nvinfo : EIATTR_MERCURY_ISA_VERSION
	.align		4
        /*0060*/ 	.byte	0x03, 0x5f
        /*0062*/ 	.short	0x0101


	//----- nvinfo : EIATTR_VRC_CTA_INIT_COUNT
	.align		4
        /*0064*/ 	.byte	0x02, 0x4a
	.zero		1
	.zero		1


	//----- nvinfo : EIATTR_EXIT_INSTR_OFFSETS
	.align		4
        /*0068*/ 	.byte	0x04, 0x1c
        /*006a*/ 	.short	(.L_31 - .L_30)


	//   ....[0]....
.L_30:
        /*006c*/ 	.word	0x00000070


	//   ....[1]....
        /*0070*/ 	.word	0x000002a0


	//----- nvinfo : EIATTR_CRS_STACK_SIZE
	.align		4
.L_31:
        /*0074*/ 	.byte	0x04, 0x1e
        /*0076*/ 	.short	(.L_33 - .L_32)
.L_32:
        /*0078*/ 	.word	0x00000000


	//----- nvinfo : EIATTR_CBANK_PARAM_SIZE
	.align		4
.L_33:
        /*007c*/ 	.byte	0x03, 0x19
        /*007e*/ 	.short	0x0028


	//----- nvinfo : EIATTR_PARAM_CBANK
	.align		4
        /*0080*/ 	.byte	0x04, 0x0a
        /*0082*/ 	.short	(.L_35 - .L_34)
	.align		4
.L_34:
        /*0084*/ 	.word	index@(.nv.constant0._Z9CalcStateiPfS_S_S_)
        /*0088*/ 	.short	0x0380
        /*008a*/ 	.short	0x0028


	//----- nvinfo : EIATTR_SW_WAR
	.align		4
.L_35:
        /*008c*/ 	.byte	0x04, 0x36
        /*008e*/ 	.short	(.L_37 - .L_36)
.L_36:
        /*0090*/ 	.word	0x00000008
.L_37:


//--------------------- .nv.info._Z10CalcForcesiPfS_S_ --------------------------
	.section	.nv.info._Z10CalcForcesiPfS_S_,"",@"SHT_CUDA_INFO"
	.sectionflags	@""
	.align	4


	//----- nvinfo : EIATTR_CUDA_API_VERSION
	.align		4
        /*0000*/ 	.byte	0x04, 0x37
        /*0002*/ 	.short	(.L_39 - .L_38)
.L_38:
        /*0004*/ 	.word	0x00000082


	//----- nvinfo : EIATTR_KPARAM_INFO
	.align		4
.L_39:
        /*0008*/ 	.byte	0x04, 0x17
        /*000a*/ 	.short	(.L_41 - .L_40)
.L_40:
        /*000c*/ 	.word	0x00000000
        /*0010*/ 	.short	0x0003
        /*0012*/ 	.short	0x0018
        /*0014*/ 	.byte	0x00, 0xf5, 0x21, 0x00


	//----- nvinfo : EIATTR_KPARAM_INFO
	.align		4
.L_41:
        /*0018*/ 	.byte	0x04, 0x17
        /*001a*/ 	.short	(.L_43 - .L_42)
.L_42:
        /*001c*/ 	.word	0x00000000
        /*0020*/ 	.short	0x0002
        /*0022*/ 	.short	0x0010
        /*0024*/ 	.byte	0x00, 0xf5, 0x21, 0x00


	//----- nvinfo : EIATTR_KPARAM_INFO
	.align		4
.L_43:
        /*0028*/ 	.byte	0x04, 0x17
        /*002a*/ 	.short	(.L_45 - .L_44)
.L_44:
        /*002c*/ 	.word	0x00000000
        /*0030*/ 	.short	0x0001
        /*0032*/ 	.short	0x0008
        /*0034*/ 	.byte	0x00, 0xf5, 0x21, 0x00


	//----- nvinfo : EIATTR_KPARAM_INFO
	.align		4
.L_45:
        /*0038*/ 	.byte	0x04, 0x17
        /*003a*/ 	.short	(.L_47 - .L_46)
.L_46:
        /*003c*/ 	.word	0x00000000
        /*0040*/ 	.short	0x0000
        /*0042*/ 	.short	0x0000
        /*0044*/ 	.byte	0x00, 0xf0, 0x11, 0x00


	//----- nvinfo : EIATTR_SPARSE_MMA_MASK
	.align		4
.L_47:
        /*0048*/ 	.byte	0x03, 0x50
        /*004a*/ 	.short	0x0000


	//----- nvinfo : EIATTR_MAXREG_COUNT
	.align		4
        /*004c*/ 	.byte	0x03, 0x1b
        /*004e*/ 	.short	0x00ff


	//----- nvinfo : EIATTR_MERCURY_ISA_VERSION
	.align		4
        /*0050*/ 	.byte	0x03, 0x5f
        /*0052*/ 	.short	0x0101


	//----- nvinfo : EIATTR_VRC_CTA_INIT_COUNT
	.align		4
        /*0054*/ 	.byte	0x02, 0x4a
	.zero		1
	.zero		1


	//----- nvinfo : EIATTR_EXIT_INSTR_OFFSETS
	.align		4
        /*0058*/ 	.byte	0x04, 0x1c
        /*005a*/ 	.short	(.L_49 - .L_48)


	//   ....[0]....
.L_48:
        /*005c*/ 	.word	0x000000c0


	//   ....[1]....
        /*0060*/ 	.word	0x00000950


	//----- nvinfo : EIATTR_CRS_STACK_SIZE
	.align		4
.L_49:
        /*0064*/ 	.byte	0x04, 0x1e
        /*0066*/ 	.short	(.L_51 - .L_50)
.L_50:
        /*0068*/ 	.word	0x00000000


	//----- nvinfo : EIATTR_CBANK_PARAM_SIZE
	.align		4
.L_51:
        /*006c*/ 	.byte	0x03, 0x19
        /*006e*/ 	.short	0x0020


	//----- nvinfo : EIATTR_PARAM_CBANK
	.align		4
        /*0070*/ 	.byte	0x04, 0x0a
        /*0072*/ 	.short	(.L_53 - .L_52)
	.align		4
.L_52:
        /*0074*/ 	.word	index@(.nv.constant0._Z10CalcForcesiPfS_S_)
        /*0078*/ 	.short	0x0380
        /*007a*/ 	.short	0x0020


	//----- nvinfo : EIATTR_SW_WAR
	.align		4
.L_53:
        /*007c*/ 	.byte	0x04, 0x36
        /*007e*/ 	.short	(.L_55 - .L_54)
.L_54:
        /*0080*/ 	.word	0x00000008
.L_55:


//--------------------- .nv.callgraph             --------------------------
	.section	.nv.callgraph,"",@"SHT_CUDA_CALLGRAPH"
	.align	4
	.sectionentsize	8
	.align		4
        /*0000*/ 	.word	0x00000000
	.align		4
        /*0004*/ 	.word	0xffffffff
	.align		4
        /*0008*/ 	.word	0x00000000
	.align		4
        /*000c*/ 	.word	0xfffffffe
	.align		4
        /*0010*/ 	.word	0x00000000
	.align		4
        /*0014*/ 	.word	0xfffffffd
	.align		4
        /*0018*/ 	.word	0x00000000
	.align		4
        /*001c*/ 	.word	0xfffffffc


//--------------------- .text._Z9CalcStateiPfS_S_S_ --------------------------
	.section	.text._Z9CalcStateiPfS_S_S_,"ax",@progbits
	.align	128
        .global         _Z9CalcStateiPfS_S_S_
        .type           _Z9CalcStateiPfS_S_S_,@function
        .size           _Z9CalcStateiPfS_S_S_,(.L_x_34 - _Z9CalcStateiPfS_S_S_)
        .other          _Z9CalcStateiPfS_S_S_,@"STO_CUDA_ENTRY STV_DEFAULT"
_Z9CalcStateiPfS_S_S_:
.text._Z9CalcStateiPfS_S_S_:
[----:B------:R-:W-:Y:S01]  /*0000*/  LDC R1, c[0x0][0x37c] ;  /* 0x0000df00ff017b82 */ /* 0x000fe20000000800 */
[----:B------:R-:W0:Y:S01]  /*0010*/  S2R R11, SR_CTAID.X ;  /* 0x00000000000b7919 */ /* 0x000e220000002500 */
[----:B------:R-:W0:Y:S01]  /*0020*/  LDCU UR4, c[0x0][0x360] ;  /* 0x00006c00ff0477ac */ /* 0x000e220008000800 */
[----:B------:R-:W0:Y:S01]  /*0030*/  S2R R0, SR_TID.X ;  /* 0x0000000000007919 */ /* 0x000e220000002100 */
[----:B------:R-:W1:Y:S01]  /*0040*/  LDCU UR5, c[0x0][0x380] ;  /* 0x00007000ff0577ac */ /* 0x000e620008000800 */
[----:B0-----:R-:W-:-:S05]  /*0050*/  IMAD R11, R11, UR4, R0 ;  /* 0x000000040b0b7c24 */ /* 0x001fca000f8e0200 */
[----:B-1----:R-:W-:-:S13]  /*0060*/  ISETP.GE.AND P0, PT, R11, UR5, PT ;  /* 0x000000050b007c0c */ /* 0x002fda000bf06270 */
[----:B------:R-:W-:Y:S05]  /*0070*/  @P0 EXIT ;  /* 0x000000000000094d */ /* 0x000fea0003800000 */
[----:B------:R-:W0:Y:S01]  /*0080*/  S2R R0, SR_TID.Y ;  /* 0x0000000000007919 */ /* 0x000e220000002200 */
[----:B------:R-:W1:Y:S01]  /*0090*/  LDC.64 R4, c[0x0][0x398] ;  /* 0x0000e600ff047b82 */ /* 0x000e620000000a00 */
[----:B------:R-:W2:Y:S07]  /*00a0*/  LDCU.64 UR4, c[0x0][0x358] ;  /* 0x00006b00ff0477ac */ /* 0x000eae0008000a00 */
[----:B------:R-:W3:Y:S08]  /*00b0*/  LDC.64 R2, c[0x0][0x390] ;  /* 0x0000e400ff027b82 */ /* 0x000ef00000000a00 */
[----:B------:R-:W4:Y:S08]  /*00c0*/  LDC.64 R8, c[0x0][0x388] ;  /* 0x0000e200ff087b82 */ /* 0x000f300000000a00 */
[----:B------:R-:W5:Y:S01]  /*00d0*/  LDC.64 R6, c[0x0][0x3a0] ;  /* 0x0000e800ff067b82 */ /* 0x000f620000000a00 */
[----:B0-----:R-:W-:-:S04]  /*00e0*/  IMAD R13, R11, 0x2, R0 ;  /* 0x000000020b0d7824 */ /* 0x001fc800078e0200 */
[----:B-1----:R-:W-:-:S04]  /*00f0*/  IMAD.WIDE R4, R13, 0x4, R4 ;  /* 0x000000040d047825 */ /* 0x002fc800078e0204 */
[----:B---3--:R-:W-:Y:S01]  /*0100*/  IMAD.WIDE R2, R13, 0x4, R2 ;  /* 0x000000040d027825 */ /* 0x008fe200078e0202 */
[----:B--2---:R-:W2:Y:S04]  /*0110*/  LDG.E R0, desc[UR4][R4.64] ;  /* 0x0000000404007981 */ /* 0x004ea8000c1e1900 */
[----:B------:R-:W2:Y:S01]  /*0120*/  LDG.E R15, desc[UR4][R2.64] ;  /* 0x00000004020f7981 */ /* 0x000ea2000c1e1900 */
[----:B----4-:R-:W-:-:S04]  /*0130*/  IMAD.WIDE R8, R11, 0x4, R8 ;  /* 0x000000040b087825 */ /* 0x010fc800078e0208 */
[----:B-----5:R-:W-:-:S04]  /*0140*/  IMAD.WIDE R6, R13, 0x4, R6 ;  /* 0x000000040d067825 */ /* 0x020fc800078e0206 */
[----:B--2---:R-:W-:-:S05]  /*0150*/  FFMA R15, R0, 0.0099999997764825820923, R15 ;  /* 0x3c23d70a000f7823 */ /* 0x004fca000000000f */
[----:B------:R0:W-:Y:S04]  /*0160*/  STG.E desc[UR4][R2.64], R15 ;  /* 0x0000000f02007986 */ /* 0x0001e8000c101904 */
[----:B------:R-:W2:Y:S04]  /*0170*/  LDG.E R11, desc[UR4][R8.64] ;  /* 0x00000004080b7981 */ /* 0x000ea8000c1e1900 */
[----:B------:R-:W3:Y:S01]  /*0180*/  LDG.E R0, desc[UR4][R6.64] ;  /* 0x0000000406007981 */ /* 0x000ee2000c1e1900 */
[----:B------:R-:W-:Y:S01]  /*0190*/  BSSY.RECONVERGENT B0, `(.L_x_0) ;  /* 0x000000c000007945 */ /* 0x000fe20003800200 */
[----:B--2---:R-:W1:Y:S08]  /*01a0*/  MUFU.RCP R10, R11 ;  /* 0x0000000b000a7308 */ /* 0x004e700000001000 */
[----:B---3--:R-:W2:Y:S01]  /*01b0*/  FCHK P0, R0, R11 ;  /* 0x0000000b00007302 */ /* 0x008ea20000000000 */
[----:B-1----:R-:W-:-:S04]  /*01c0*/  FFMA R13, -R11, R10, 1 ;  /* 0x3f8000000b0d7423 */ /* 0x002fc8000000010a */
[----:B------:R-:W-:-:S04]  /*01d0*/  FFMA R13, R10, R13, R10 ;  /* 0x0000000d0a0d7223 */ /* 0x000fc8000000000a */
[----:B------:R-:W-:-:S04]  /*01e0*/  FFMA R10, R0, R13, RZ ;  /* 0x0000000d000a7223 */ /* 0x000fc800000000ff */
[----:B------:R-:W-:-:S04]  /*01f0*/  FFMA R12, -R11, R10, R0 ;  /* 0x0000000a0b0c7223 */ /* 0x000fc80000000100 */
[----:B------:R-:W-:Y:S01]  /*0200*/  FFMA R10, R13, R12, R10 ;  /* 0x0000000c0d0a7223 */ /* 0x000fe2000000000a */
[----:B0-2---:R-:W-:Y:S06]  /*0210*/  @!P0 BRA `(.L_x_1) ;  /* 0x00000000000c8947 */ /* 0x005fec0003800000 */
[----:B------:R-:W-:-:S07]  /*0220*/  MOV R2, 0x240 ;  /* 0x0000024000027802 */ /* 0x000fce0000000f00 */
[----:B------:R-:W-:Y:S05]  /*0230*/  CALL.REL.NOINC `($__internal_0_$__cuda_sm3x_div_rn_noftz_f32_slowpath) ;  /* 0x00000000001c7944 */ /* 0x000fea0003c00000 */
[----:B------:R-:W-:-:S07]  /*0240*/  IMAD.MOV.U32 R10, RZ, RZ, R0 ;  /* 0x000000ffff0a7224 */ /* 0x000fce00078e0000 */
.L_x_1:
[----:B------:R-:W-:Y:S05]  /*0250*/  BSYNC.RECONVERGENT B0 ;  /* 0x0000000000007941 */ /* 0x000fea0003800200 */
.L_x_0:
[----:B------:R-:W2:Y:S02]  /*0260*/  LDG.E R3, desc[UR4][R4.64] ;  /* 0x0000000404037981 */ /* 0x000ea4000c1e1900 */
[----:B--2---:R-:W-:-:S05]  /*0270*/  FFMA R3, R10, 0.0099999997764825820923, R3 ;  /* 0x3c23d70a0a037823 */ /* 0x004fca0000000003 */
[----:B------:R-:W-:Y:S04]  /*0280*/  STG.E desc[UR4][R4.64], R3 ;  /* 0x0000000304007986 */ /* 0x000fe8000c101904 */
[----:B------:R-:W-:Y:S01]  /*0290*/  STG.E desc[UR4][R6.64], RZ ;  /* 0x000000ff06007986 */ /* 0x000fe2000c101904 */
[----:B------:R-:W-:Y:S05]  /*02a0*/  EXIT ;  /* 0x000000000000794d */ /* 0x000fea0003800000 */
        .weak           $__internal_0_$__cuda_sm3x_div_rn_noftz_f32_slowpath
        .type           $__internal_0_$__cuda_sm3x_div_rn_noftz_f32_slowpath,@function
        .size           $__internal_0_$__cuda_sm3x_div_rn_noftz_f32_slowpath,(.L_x_34 - $__internal_0_$__cuda_sm3x_div_rn_noftz_f32_slowpath)
$__internal_0_$__cuda_sm3x_div_rn_noftz_f32_slowpath:
[----:B------:R-:W-:Y:S01]  /*02b0*/  SHF.R.U32.HI R9, RZ, 0x17, R11 ;  /* 0x00000017ff097819 */ /* 0x000fe2000001160b */
[----:B------:R-:W-:Y:S01]  /*02c0*/  BSSY.RECONVERGENT B1, `(.L_x_2) ;  /* 0x0000064000017945 */ /* 0x000fe20003800200 */
[--C-:B------:R-:W-:Y:S01]  /*02d0*/  SHF.R.U32.HI R3, RZ, 0x17, R0.reuse ;  /* 0x00000017ff037819 */ /* 0x100fe20000011600 */
[----:B------:R-:W-:Y:S01]  /*02e0*/  IMAD.MOV.U32 R12, RZ, RZ, R0 ;  /* 0x000000ffff0c7224 */ /* 0x000fe200078e0000 */
[----:B------:R-:W-:Y:S02]  /*02f0*/  LOP3.LUT R9, R9, 0xff, RZ, 0xc0, !PT ;  /* 0x000000ff09097812 */ /* 0x000fe400078ec0ff */
[----:B------:R-:W-:-:S03]  /*0300*/  LOP3.LUT R10, R3, 0xff, RZ, 0xc0, !PT ;  /* 0x000000ff030a7812 */ /* 0x000fc600078ec0ff */
[----:B------:R-:W-:Y:S02]  /*0310*/  VIADD R14, R9, 0xffffffff ;  /* 0xffffffff090e7836 */ /* 0x000fe40000000000 */
[----:B------:R-:W-:-:S03]  /*0320*/  VIADD R13, R10, 0xffffffff ;  /* 0xffffffff0a0d7836 */ /* 0x000fc60000000000 */
[----:B------:R-:W-:-:S04]  /*0330*/  ISETP.GT.U32.AND P0, PT, R14, 0xfd, PT ;  /* 0x000000fd0e00780c */ /* 0x000fc80003f04070 */
[----:B------:R-:W-:-:S13]  /*0340*/  ISETP.GT.U32.OR P0, PT, R13, 0xfd, P0 ;  /* 0x000000fd0d00780c */ /* 0x000fda0000704470 */
[----:B------:R-:W-:Y:S01]  /*0350*/  @!P0 IMAD.MOV.U32 R8, RZ, RZ, RZ ;  /* 0x000000ffff088224 */ /* 0x000fe200078e00ff */
[----:B------:R-:W-:Y:S06]  /*0360*/  @!P0 BRA `(.L_x_3) ;  /* 0x0000000000608947 */ /* 0x000fec0003800000 */
[----:B------:R-:W-:Y:S01]  /*0370*/  FSETP.GTU.FTZ.AND P0, PT, |R0|, +INF , PT ;  /* 0x7f8000000000780b */ /* 0x000fe20003f1c200 */
[----:B------:R-:W-:Y:S01]  /*0380*/  IMAD.MOV.U32 R3, RZ, RZ, R11 ;  /* 0x000000ffff037224 */ /* 0x000fe200078e000b */
[----:B------:R-:W-:-:S04]  /*0390*/  FSETP.GTU.FTZ.AND P1, PT, |R11|, +INF , PT ;  /* 0x7f8000000b00780b */ /* 0x000fc80003f3c200 */
[----:B------:R-:W-:-:S13]  /*03a0*/  PLOP3.LUT P0, PT, P0, P1, PT, 0xf8, 0x8f ;  /* 0x00000000008f781c */ /* 0x000fda0000703f70 */
[----:B------:R-:W-:Y:S05]  /*03b0*/  @P0 BRA `(.L_x_4) ;  /* 0x00000004004c0947 */ /* 0x000fea0003800000 */
[----:B------:R-:W-:-:S13]  /*03c0*/  LOP3.LUT P0, RZ, R11, 0x7fffffff, R12, 0xc8, !PT ;  /* 0x7fffffff0bff7812 */ /* 0x000fda000780c80c */
[----:B------:R-:W-:Y:S05]  /*03d0*/  @!P0 BRA `(.L_x_5) ;  /* 0x00000004003c8947 */ /* 0x000fea0003800000 */
[C---:B------:R-:W-:Y:S02]  /*03e0*/  FSETP.NEU.FTZ.AND P2, PT, |R0|.reuse, +INF , PT ;  /* 0x7f8000000000780b */ /* 0x040fe40003f5d200 */
[----:B------:R-:W-:Y:S02]  /*03f0*/  FSETP.NEU.FTZ.AND P1, PT, |R3|, +INF , PT ;  /* 0x7f8000000300780b */ /* 0x000fe40003f3d200 */
[----:B------:R-:W-:-:S11]  /*0400*/  FSETP.NEU.FTZ.AND P0, PT, |R0|, +INF , PT ;  /* 0x7f8000000000780b */ /* 0x000fd60003f1d200 */
[----:B------:R-:W-:Y:S05]  /*0410*/  @!P1 BRA !P2, `(.L_x_5) ;  /* 0x00000004002c9947 */ /* 0x000fea0005000000 */
[----:B------:R-:W-:-:S04]  /*0420*/  LOP3.LUT P2, RZ, R12, 0x7fffffff, RZ, 0xc0, !PT ;  /* 0x7fffffff0cff7812 */ /* 0x000fc8000784c0ff */
[----:B------:R-:W-:-:S13]  /*0430*/  PLOP3.LUT P1, PT, P1, P2, PT, 0x2f, 0xf2 ;  /* 0x0000000000f2781c */ /* 0x000fda0000f24577 */
[----:B------:R-:W-:Y:S05]  /*0440*/  @P1 BRA `(.L_x_6) ;  /* 0x0000000400181947 */ /* 0x000fea0003800000 */
[----:B------:R-:W-:-:S04]  /*0450*/  LOP3.LUT P1, RZ, R11, 0x7fffffff, RZ, 0xc0, !PT ;  /* 0x7fffffff0bff7812 */ /* 0x000fc8000782c0ff */
[----:B------:R-:W-:-:S13]  /*0460*/  PLOP3.LUT P0, PT, P0, P1, PT, 0x2f, 0xf2 ;  /* 0x0000000000f2781c */ /* 0x000fda0000702577 */
[----:B------:R-:W-:Y:S05]  /*0470*/  @P0 BRA `(.L_x_7) ;  /* 0x0000000400000947 */ /* 0x000fea0003800000 */
[----:B------:R-:W-:Y:S02]  /*0480*/  ISETP.GE.AND P0, PT, R13, RZ, PT ;  /* 0x000000ff0d00720c */ /* 0x000fe40003f06270 */
[----:B------:R-:W-:-:S11]  /*0490*/  ISETP.GE.AND P1, PT, R14, RZ, PT ;  /* 0x000000ff0e00720c */ /* 0x000fd60003f26270 */
[----:B------:R-:W-:Y:S02]  /*04a0*/  @P0 IMAD.MOV.U32 R8, RZ, RZ, RZ ;  /* 0x000000ffff080224 */ /* 0x000fe400078e00ff */
[----:B------:R-:W-:Y:S01]  /*04b0*/  @!P0 FFMA R12, R0, 1.84467440737095516160e+19, RZ ;  /* 0x5f800000000c8823 */ /* 0x000fe200000000ff */
[----:B------:R-:W-:Y:S02]  /*04c0*/  @!P0 IMAD.MOV.U32 R8, RZ, RZ, -0x40 ;  /* 0xffffffc0ff088424 */ /* 0x000fe400078e00ff */
[----:B------:R-:W-:Y:S02]  /*04d0*/  @!P1 FFMA R11, R3, 1.84467440737095516160e+19, RZ ;  /* 0x5f800000030b9823 */ /* 0x000fe400000000ff */
[----:B------:R-:W-:-:S07]  /*04e0*/  @!P1 VIADD R8, R8, 0x40 ;  /* 0x0000004008089836 */ /* 0x000fce0000000000 */
.L_x_3:
[----:B------:R-:W-:Y:S01]  /*04f0*/  LEA R0, R9, 0xc0800000, 0x17 ;  /* 0xc080000009007811 */ /* 0x000fe200078eb8ff */
[----:B------:R-:W-:Y:S01]  /*0500*/  VIADD R10, R10, 0xffffff81 ;  /* 0xffffff810a0a7836 */ /* 0x000fe20000000000 */
[----:B------:R-:W-:Y:S03]  /*0510*/  BSSY.RECONVERGENT B2, `(.L_x_8) ;  /* 0x0000035000027945 */ /* 0x000fe60003800200 */
[----:B------:R-:W-:Y:S01]  /*0520*/  IMAD.IADD R11, R11, 0x1, -R0 ;  /* 0x000000010b0b7824 */ /* 0x000fe200078e0a00 */
[C---:B------:R-:W-:Y:S01]  /*0530*/  IADD3 R9, PT, PT, R10.reuse, 0x7f, -R9 ;  /* 0x0000007f0a097810 */ /* 0x040fe20007ffe809 */
[----:B------:R-:W-:Y:S02]  /*0540*/  IMAD R0, R10, -0x800000, R12 ;  /* 0xff8000000a007824 */ /* 0x000fe400078e020c */
[----:B------:R-:W0:Y:S01]  /*0550*/  MUFU.RCP R3, R11 ;  /* 0x0000000b00037308 */ /* 0x000e220000001000 */
[----:B------:R-:W-:Y:S01]  /*0560*/  FADD.FTZ R13, -R11, -RZ ;  /* 0x800000ff0b0d7221 */ /* 0x000fe20000010100 */
[----:B------:R-:W-:-:S03]  /*0570*/  IMAD.IADD R9, R9, 0x1, R8 ;  /* 0x0000000109097824 */ /* 0x000fc600078e0208 */
[----:B0-----:R-:W-:-:S04]  /*0580*/  FFMA R14, R3, R13, 1 ;  /* 0x3f800000030e7423 */ /* 0x001fc8000000000d */
[----:B------:R-:W-:-:S04]  /*0590*/  FFMA R14, R3, R14, R3 ;  /* 0x0000000e030e7223 */ /* 0x000fc80000000003 */
[----:B------:R-:W-:-:S04]  /*05a0*/  FFMA R3, R0, R14, RZ ;  /* 0x0000000e00037223 */ /* 0x000fc800000000ff */
[----:B------:R-:W-:-:S04]  /*05b0*/  FFMA R12, R13, R3, R0 ;  /* 0x000000030d0c7223 */ /* 0x000fc80000000000 */
[----:B------:R-:W-:-:S04]  /*05c0*/  FFMA R15, R14, R12, R3 ;  /* 0x0000000c0e0f7223 */ /* 0x000fc80000000003 */
[----:B------:R-:W-:-:S04]  /*05d0*/  FFMA R12, R13, R15, R0 ;  /* 0x0000000f0d0c7223 */ /* 0x000fc80000000000 */
[----:B------:R-:W-:-:S05]  /*05e0*/  FFMA R0, R14, R12, R15 ;  /* 0x0000000c0e007223 */ /* 0x000fca000000000f */
[----:B------:R-:W-:-:S04]  /*05f0*/  SHF.R.U32.HI R3, RZ, 0x17, R0 ;  /* 0x00000017ff037819 */ /* 0x000fc80000011600 */
[----:B------:R-:W-:-:S05]  /*0600*/  LOP3.LUT R3, R3, 0xff, RZ, 0xc0, !PT ;  /* 0x000000ff03037812 */ /* 0x000fca00078ec0ff */
[----:B------:R-:W-:-:S04]  /*0610*/  IMAD.IADD R11, R3, 0x1, R9 ;  /* 0x00000001030b7824 */ /* 0x000fc800078e0209 */
[----:B------:R-:W-:-:S05]  /*0620*/  VIADD R3, R11, 0xffffffff ;  /* 0xffffffff0b037836 */ /* 0x000fca0000000000 */
[----:B------:R-:W-:-:S13]  /*0630*/  ISETP.GE.U32.AND P0, PT, R3, 0xfe, PT ;  /* 0x000000fe0300780c */ /* 0x000fda0003f06070 */
[----:B------:R-:W-:Y:S05]  /*0640*/  @!P0 BRA `(.L_x_9) ;  /* 0x0000000000808947 */ /* 0x000fea0003800000 */
[----:B------:R-:W-:-:S13]  /*0650*/  ISETP.GT.AND P0, PT, R11, 0xfe, PT ;  /* 0x000000fe0b00780c */ /* 0x000fda0003f04270 */
[----:B------:R-:W-:Y:S05]  /*0660*/  @P0 BRA `(.L_x_10) ;  /* 0x00000000006c0947 */ /* 0x000fea0003800000 */
[----:B------:R-:W-:-:S13]  /*0670*/  ISETP.GE.AND P0, PT, R11, 0x1, PT ;  /* 0x000000010b00780c */ /* 0x000fda0003f06270 */
[----:B------:R-:W-:Y:S05]  /*0680*/  @P0 BRA `(.L_x_11) ;  /* 0x0000000000740947 */ /* 0x000fea0003800000 */
[----:B------:R-:W-:Y:S02]  /*0690*/  ISETP.GE.AND P0, PT, R11, -0x18, PT ;  /* 0xffffffe80b00780c */ /* 0x000fe40003f06270 */
[----:B------:R-:W-:-:S11]  /*06a0*/  LOP3.LUT R0, R0, 0x80000000, RZ, 0xc0, !PT ;  /* 0x8000000000007812 */ /* 0x000fd600078ec0ff */
[----:B------:R-:W-:Y:S05]  /*06b0*/  @!P0 BRA `(.L_x_11) ;  /* 0x0000000000688947 */ /* 0x000fea0003800000 */
[CCC-:B------:R-:W-:Y:S01]  /*06c0*/  FFMA.RZ R3, R14.reuse, R12.reuse, R15.reuse ;  /* 0x0000000c0e037223 */ /* 0x1c0fe2000000c00f */
[C---:B------:R-:W-:Y:S02]  /*06d0*/  VIADD R10, R11.reuse, 0x20 ;  /* 0x000000200b0a7836 */ /* 0x040fe40000000000 */
[CCC-:B------:R-:W-:Y:S01]  /*06e0*/  FFMA.RM R8, R14.reuse, R12.reuse, R15.reuse ;  /* 0x0000000c0e087223 */ /* 0x1c0fe2000000400f */
[----:B------:R-:W-:Y:S02]  /*06f0*/  ISETP.NE.AND P2, PT, R11, RZ, PT ;  /* 0x000000ff0b00720c */ /* 0x000fe40003f45270 */
[----:B------:R-:W-:Y:S01]  /*0700*/  LOP3.LUT R9, R3, 0x7fffff, RZ, 0xc0, !PT ;  /* 0x007fffff03097812 */ /* 0x000fe200078ec0ff */
[----:B------:R-:W-:Y:S01]  /*0710*/  FFMA.RP R3, R14, R12, R15 ;  /* 0x0000000c0e037223 */ /* 0x000fe2000000800f */
[----:B------:R-:W-:Y:S01]  /*0720*/  ISETP.NE.AND P1, PT, R11, RZ, PT ;  /* 0x000000ff0b00720c */ /* 0x000fe20003f25270 */
[----:B------:R-:W-:Y:S01]  /*0730*/  IMAD.MOV R11, RZ, RZ, -R11 ;  /* 0x000000ffff0b7224 */ /* 0x000fe200078e0a0b */
[----:B------:R-:W-:-:S02]  /*0740*/  LOP3.LUT R9, R9, 0x800000, RZ, 0xfc, !PT ;  /* 0x0080000009097812 */ /* 0x000fc400078efcff */
[----:B------:R-:W-:Y:S02]  /*0750*/  FSETP.NEU.FTZ.AND P0, PT, R3, R8, PT ;  /* 0x000000080300720b */ /* 0x000fe40003f1d000 */
[----:B------:R-:W-:Y:S02]  /*0760*/  SHF.L.U32 R10, R9, R10, RZ ;  /* 0x0000000a090a7219 */ /* 0x000fe400000006ff */
[----:B------:R-:W-:Y:S02]  /*0770*/  SEL R8, R11, RZ, P2 ;  /* 0x000000ff0b087207 */ /* 0x000fe40001000000 */
[----:B------:R-:W-:Y:S02]  /*0780*/  ISETP.NE.AND P1, PT, R10, RZ, P1 ;  /* 0x000000ff0a00720c */ /* 0x000fe40000f25270 */
[----:B------:R-:W-:Y:S02]  /*0790*/  SHF.R.U32.HI R8, RZ, R8, R9 ;  /* 0x00000008ff087219 */ /* 0x000fe40000011609 */
[----:B------:R-:W-:-:S02]  /*07a0*/  PLOP3.LUT P0, PT, P0, P1, PT, 0xf8, 0x8f ;  /* 0x00000000008f781c */ /* 0x000fc40000703f70 */
[----:B------:R-:W-:Y:S02]  /*07b0*/  SHF.R.U32.HI R10, RZ, 0x1, R8 ;  /* 0x00000001ff0a7819 */ /* 0x000fe40000011608 */
[----:B------:R-:W-:-:S04]  /*07c0*/  SEL R3, RZ, 0x1, !P0 ;  /* 0x00000001ff037807 */ /* 0x000fc80004000000 */
[----:B------:R-:W-:-:S04]  /*07d0*/  LOP3.LUT R3, R3, 0x1, R10, 0xf8, !PT ;  /* 0x0000000103037812 */ /* 0x000fc800078ef80a */
[----:B------:R-:W-:-:S05]  /*07e0*/  LOP3.LUT R3, R3, R8, RZ, 0xc0, !PT ;  /* 0x0000000803037212 */ /* 0x000fca00078ec0ff */
[----:B------:R-:W-:-:S05]  /*07f0*/  IMAD.IADD R3, R10, 0x1, R3 ;  /* 0x000000010a037824 */ /* 0x000fca00078e0203 */
[----:B------:R-:W-:Y:S01]  /*0800*/  LOP3.LUT R0, R3, R0, RZ, 0xfc, !PT ;  /* 0x0000000003007212 */ /* 0x000fe200078efcff */
[----:B------:R-:W-:Y:S06]  /*0810*/  BRA `(.L_x_11) ;  /* 0x0000000000107947 */ /* 0x000fec0003800000 */
.L_x_10:
[----:B------:R-:W-:-:S04]  /*0820*/  LOP3.LUT R0, R0, 0x80000000, RZ, 0xc0, !PT ;  /* 0x8000000000007812 */ /* 0x000fc800078ec0ff */
[----:B------:R-:W-:Y:S01]  /*0830*/  LOP3.LUT R0, R0, 0x7f800000, RZ, 0xfc, !PT ;  /* 0x7f80000000007812 */ /* 0x000fe200078efcff */
[----:B------:R-:W-:Y:S06]  /*0840*/  BRA `(.L_x_11) ;  /* 0x0000000000047947 */ /* 0x000fec0003800000 */
.L_x_9:
[----:B------:R-:W-:-:S07]  /*0850*/  IMAD R0, R9, 0x800000, R0 ;  /* 0x0080000009007824 */ /* 0x000fce00078e0200 */
.L_x_11:
[----:B------:R-:W-:Y:S05]  /*0860*/  BSYNC.RECONVERGENT B2 ;  /* 0x0000000000027941 */ /* 0x000fea0003800200 */
.L_x_8:
[----:B------:R-:W-:Y:S05]  /*0870*/  BRA `(.L_x_12) ;  /* 0x0000000000207947 */ /* 0x000fea0003800000 */
.L_x_7:
[----:B------:R-:W-:-:S04]  /*0880*/  LOP3.LUT R0, R11, 0x80000000, R12, 0x48, !PT ;  /* 0x800000000b007812 */ /* 0x000fc800078e480c */
[----:B------:R-:W-:Y:S01]  /*0890*/  LOP3.LUT R0, R0, 0x7f800000, RZ, 0xfc, !PT ;  /* 0x7f80000000007812 */ /* 0x000fe200078efcff */
[----:B------:R-:W-:Y:S06]  /*08a0*/  BRA `(.L_x_12) ;  /* 0x0000000000147947 */ /* 0x000fec0003800000 */
.L_x_6:
[----:B------:R-:W-:Y:S01]  /*08b0*/  LOP3.LUT R0, R11, 0x80000000, R12, 0x48, !PT ;  /* 0x800000000b007812 */ /* 0x000fe200078e480c */
[----:B------:R-:W-:Y:S06]  /*08c0*/  BRA `(.L_x_12) ;  /* 0x00000000000c7947 */ /* 0x000fec0003800000 */
.L_x_5:
[----:B------:R-:W0:Y:S01]  /*08d0*/  MUFU.RSQ R0, -QNAN ;  /* 0xffc0000000007908 */ /* 0x000e220000001400 */
[----:B------:R-:W-:Y:S05]  /*08e0*/  BRA `(.L_x_12) ;  /* 0x0000000000047947 */ /* 0x000fea0003800000 */
.L_x_4:
[----:B------:R-:W-:-:S07]  /*08f0*/  FADD.FTZ R0, R0, R3 ;  /* 0x0000000300007221 */ /* 0x000fce0000010000 */
.L_x_12:
[----:B------:R-:W-:Y:S05]  /*0900*/  BSYNC.RECONVERGENT B1 ;  /* 0x0000000000017941 */ /* 0x000fea0003800200 */
.L_x_2:
[----:B------:R-:W-:-:S04]  /*0910*/  IMAD.MOV.U32 R3, RZ, RZ, 0x0 ;  /* 0x00000000ff037424 */ /* 0x000fc800078e00ff */
[----:B0-----:R-:W-:Y:S05]  /*0920*/  RET.REL.NODEC R2 `(_Z9CalcStateiPfS_S_S_) ;  /* 0xfffffff402b47950 */ /* 0x001fea0003c3ffff */
.L_x_13:
[----:B------:R-:W-:-:S00]  /*0930*/  BRA `(.L_x_13) ;  /* 0xfffffffc00fc7947 */ /* 0x000fc0000383ffff */
[----:B------:R-:W-:-:S00]  /*0940*/  NOP ;  /* 0x0000000000007918 */ /* 0x000fc00000000000 */
        /* <DEDUP_REMOVED lines=11> */
.L_x_34:


//--------------------- .text._Z10CalcForcesiPfS_S_ --------------------------
	.section	.text._Z10CalcForcesiPfS_S_,"ax",@progbits
	.align	128
        .global         _Z10CalcForcesiPfS_S_
        .type           _Z10CalcForcesiPfS_S_,@function
        .size           _Z10CalcForcesiPfS_S_,(.L_x_36 - _Z10CalcForcesiPfS_S_)
        .other          _Z10CalcForcesiPfS_S_,@"STO_CUDA_ENTRY STV_DEFAULT"
_Z10CalcForcesiPfS_S_:
.text._Z10CalcForcesiPfS_S_:
[----:B------:R-:W-:Y:S01]  /*0000*/  LDC R1, c[0x0][0x37c] ;  /* 0x0000df00ff017b82 */ /* 0x000fe20000000800 */
[----:B------:R-:W0:Y:S01]  /*0010*/  S2R R3, SR_CTAID.Y ;  /* 0x0000000000037919 */ /* 0x000e220000002600 */
[----:B------:R-:W1:Y:S01]  /*0020*/  LDCU UR4, c[0x0][0x360] ;  /* 0x00006c00ff0477ac */ /* 0x000e620008000800 */
[----:B------:R-:W0:Y:S01]  /*0030*/  S2R R2, SR_TID.Y ;  /* 0x0000000000027919 */ /* 0x000e220000002200 */
[----:B------:R-:W0:Y:S01]  /*0040*/  LDCU UR5, c[0x0][0x364] ;  /* 0x00006c80ff0577ac */ /* 0x000e220008000800 */
[----:B------:R-:W1:Y:S01]  /*0050*/  S2R R7, SR_CTAID.X ;  /* 0x0000000000077919 */ /* 0x000e620000002500 */
[----:B------:R-:W2:Y:S01]  /*0060*/  LDCU UR6, c[0x0][0x380] ;  /* 0x00007000ff0677ac */ /* 0x000ea20008000800 */
[----:B------:R-:W1:Y:S01]  /*0070*/  S2R R0, SR_TID.X ;  /* 0x0000000000007919 */ /* 0x000e620000002100 */
[----:B0-----:R-:W-:Y:S02]  /*0080*/  IMAD R3, R3, UR5, R2 ;  /* 0x0000000503037c24 */ /* 0x001fe4000f8e0202 */
[----:B-1----:R-:W-:-:S03]  /*0090*/  IMAD R7, R7, UR4, R0 ;  /* 0x0000000407077c24 */ /* 0x002fc6000f8e0200 */
[----:B--2---:R-:W-:-:S04]  /*00a0*/  VIMNMX R0, PT, PT, R3, UR6, PT ;  /* 0x0000000603007c48 */ /* 0x004fc8000bfe0100 */
[----:B------:R-:W-:-:S13]  /*00b0*/  ISETP.GT.AND P0, PT, R0, R7, PT ;  /* 0x000000070000720c */ /* 0x000fda0003f04270 */
[----:B------:R-:W-:Y:S05]  /*00c0*/  @!P0 EXIT ;  /* 0x000000000000894d */ /* 0x000fea0003800000 */
[----:B------:R-:W0:Y:S01]  /*00d0*/  LDC.64 R10, c[0x0][0x390] ;  /* 0x0000e400ff0a7b82 */ /* 0x000e220000000a00 */
[----:B------:R-:W1:Y:S01]  /*00e0*/  LDCU.64 UR4, c[0x0][0x358] ;  /* 0x00006b00ff0477ac */ /* 0x000e620008000a00 */
[----:B------:R-:W-:Y:S02]  /*00f0*/  SHF.L.U32 R2, R7, 0x1, RZ ;  /* 0x0000000107027819 */ /* 0x000fe400000006ff */
[----:B------:R-:W-:-:S03]  /*0100*/  SHF.L.U32 R4, R3, 0x1, RZ ;  /* 0x0000000103047819 */ /* 0x000fc600000006ff */
[----:B0-----:R-:W-:-:S04]  /*0110*/  IMAD.WIDE R8, R2, 0x4, R10 ;  /* 0x0000000402087825 */ /* 0x001fc800078e020a */
[----:B------:R-:W-:Y:S01]  /*0120*/  IMAD.WIDE.U32 R10, R4, 0x4, R10 ;  /* 0x00000004040a7825 */ /* 0x000fe200078e000a */
[----:B-1----:R-:W2:Y:S04]  /*0130*/  LDG.E R6, desc[UR4][R8.64+0x4] ;  /* 0x0000040408067981 */ /* 0x002ea8000c1e1900 */
[----:B------:R-:W2:Y:S04]  /*0140*/  LDG.E R13, desc[UR4][R10.64+0x4] ;  /* 0x000004040a0d7981 */ /* 0x000ea8000c1e1900 */
[----:B------:R-:W3:Y:S04]  /*0150*/  LDG.E R5, desc[UR4][R8.64] ;  /* 0x0000000408057981 */ /* 0x000ee8000c1e1900 */
[----:B------:R-:W3:Y:S01]  /*0160*/  LDG.E R0, desc[UR4][R10.64] ;  /* 0x000000040a007981 */ /* 0x000ee2000c1e1900 */
[----:B------:R-:W-:Y:S01]  /*0170*/  BSSY.RECONVERGENT B0, `(.L_x_14) ;  /* 0x0000010000007945 */ /* 0x000fe20003800200 */
[----:B--2---:R-:W-:Y:S01]  /*0180*/  FADD R6, R6, -R13 ;  /* 0x8000000d06067221 */ /* 0x004fe20000000000 */
[----:B---3--:R-:W-:-:S03]  /*0190*/  FADD R5, R5, -R0 ;  /* 0x8000000005057221 */ /* 0x008fc60000000000 */
[----:B------:R-:W-:-:S04]  /*01a0*/  FMUL R0, R6, R6 ;  /* 0x0000000606007220 */ /* 0x000fc80000400000 */
[----:B------:R-:W-:-:S04]  /*01b0*/  FFMA R0, R5, R5, R0 ;  /* 0x0000000505007223 */ /* 0x000fc80000000000 */
[----:B------:R0:W1:Y:S01]  /*01c0*/  MUFU.RSQ R13, R0 ;  /* 0x00000000000d7308 */ /* 0x0000620000001400 */
[----:B------:R-:W-:-:S04]  /*01d0*/  IADD3 R12, PT, PT, R0, -0xd000000, RZ ;  /* 0xf3000000000c7810 */ /* 0x000fc80007ffe0ff */
[----:B------:R-:W-:-:S13]  /*01e0*/  ISETP.GT.U32.AND P0, PT, R12, 0x727fffff, PT ;  /* 0x727fffff0c00780c */ /* 0x000fda0003f04070 */
[----:B01----:R-:W-:Y:S05]  /*01f0*/  @!P0 BRA `(.L_x_15) ;  /* 0x00000000000c8947 */ /* 0x003fea0003800000 */
[----:B------:R-:W-:-:S07]  /*0200*/  MOV R13, 0x220 ;  /* 0x00000220000d7802 */ /* 0x000fce0000000f00 */
[----:B------:R-:W-:Y:S05]  /*0210*/  CALL.REL.NOINC `($__internal_1_$__cuda_sm20_sqrt_rn_f32_slowpath) ;  /* 0x0000000400d07944 */ /* 0x000fea0003c00000 */
[----:B------:R-:W-:Y:S05]  /*0220*/  BRA `(.L_x_16) ;  /* 0x0000000000107947 */ /* 0x000fea0003800000 */
.L_x_15:
[----:B------:R-:W-:Y:S01]  /*0230*/  FMUL.FTZ R9, R0, R13 ;  /* 0x0000000d00097220 */ /* 0x000fe20000410000 */
[----:B------:R-:W-:-:S03]  /*0240*/  FMUL.FTZ R13, R13, 0.5 ;  /* 0x3f0000000d0d7820 */ /* 0x000fc60000410000 */
[----:B------:R-:W-:-:S04]  /*0250*/  FFMA R0, -R9, R9, R0 ;  /* 0x0000000909007223 */ /* 0x000fc80000000100 */
[----:B------:R-:W-:-:S07]  /*0260*/  FFMA R0, R0, R13, R9 ;  /* 0x0000000d00007223 */ /* 0x000fce0000000009 */
.L_x_16:
[----:B------:R-:W-:Y:S05]  /*0270*/  BSYNC.RECONVERGENT B0 ;  /* 0x0000000000007941 */ /* 0x000fea0003800200 */
.L_x_14:
[C---:B------:R-:W-:Y:S01]  /*0280*/  FMUL R9, |R0|.reuse, 16777216 ;  /* 0x4b80000000097820 */ /* 0x040fe20000400200 */
[C---:B------:R-:W-:Y:S01]  /*0290*/  FSETP.GEU.AND P0, PT, |R0|.reuse, 1.175494350822287508e-38, PT ;  /* 0x008000000000780b */ /* 0x040fe20003f0e200 */
[----:B------:R-:W-:Y:S01]  /*02a0*/  HFMA2 R16, -RZ, RZ, 0.771484375, 0.21533203125 ;  /* 0x3a2c32e4ff107431 */ /* 0x000fe200000001ff */
[----:B------:R-:W-:Y:S01]  /*02b0*/  FSETP.NEU.AND P2, PT, R0, 1, PT ;  /* 0x3f8000000000780b */ /* 0x000fe20003f4d000 */
[----:B------:R-:W-:Y:S01]  /*02c0*/  BSSY.RECONVERGENT B0, `(.L_x_17) ;  /* 0x0000044000007945 */ /* 0x000fe20003800200 */
[----:B------:R-:W-:-:S05]  /*02d0*/  FSEL R9, R9, |R0|, !P0 ;  /* 0x4000000009097208 */ /* 0x000fca0004000000 */
[----:B------:R-:W-:-:S05]  /*02e0*/  VIADD R8, R9, 0xc0cafb0d ;  /* 0xc0cafb0d09087836 */ /* 0x000fca0000000000 */
[----:B------:R-:W-:Y:S02]  /*02f0*/  LOP3.LUT R10, R8, 0xff800000, RZ, 0xc0, !PT ;  /* 0xff800000080a7812 */ /* 0x000fe400078ec0ff */
[----:B------:R-:W-:Y:S02]  /*0300*/  FSEL R8, RZ, -24, P0 ;  /* 0xc1c00000ff087808 */ /* 0x000fe40000000000 */
[-C--:B------:R-:W-:Y:S02]  /*0310*/  IADD3 R9, PT, PT, R9, -R10.reuse, RZ ;  /* 0x8000000a09097210 */ /* 0x080fe40007ffe0ff */
[----:B------:R-:W-:-:S03]  /*0320*/  I2FP.F32.S32 R11, R10 ;  /* 0x0000000a000b7245 */ /* 0x000fc60000201400 */
[C---:B------:R-:W-:Y:S01]  /*0330*/  FADD R13, R9.reuse, 1 ;  /* 0x3f800000090d7421 */ /* 0x040fe20000000000 */
[----:B------:R-:W-:Y:S01]  /*0340*/  FADD R12, R9, -1 ;  /* 0xbf800000090c7421 */ /* 0x000fe20000000000 */
[----:B------:R-:W-:-:S03]  /*0350*/  FFMA R10, R11, 1.1920928955078125e-07, R8 ;  /* 0x340000000b0a7823 */ /* 0x000fc60000000008 */
[----:B------:R-:W-:Y:S01]  /*0360*/  FADD R14, R12, R12 ;  /* 0x0000000c0c0e7221 */ /* 0x000fe20000000000 */
[----:B------:R-:W0:Y:S03]  /*0370*/  MUFU.RCP R13, R13 ;  /* 0x0000000d000d7308 */ /* 0x000e260000001000 */
[----:B0-----:R-:W-:-:S04]  /*0380*/  FMUL R9, R13, R14 ;  /* 0x0000000e0d097220 */ /* 0x001fc80000400000 */
[----:B------:R-:W-:Y:S01]  /*0390*/  FADD R14, R12, -R9 ;  /* 0x800000090c0e7221 */ /* 0x000fe20000000000 */
[CC--:B------:R-:W-:Y:S01]  /*03a0*/  FMUL R11, R9.reuse, R9.reuse ;  /* 0x00000009090b7220 */ /* 0x0c0fe20000400000 */
[----:B------:R-:W-:Y:S02]  /*03b0*/  FFMA R8, R9, 1.4426950216293334961, R10 ;  /* 0x3fb8aa3b09087823 */ /* 0x000fe4000000000a */
[----:B------:R-:W-:Y:S01]  /*03c0*/  FADD R15, R14, R14 ;  /* 0x0000000e0e0f7221 */ /* 0x000fe20000000000 */
[C---:B------:R-:W-:Y:S01]  /*03d0*/  FFMA R14, R11.reuse, R16, 0.0032181653659790754318 ;  /* 0x3b52e7db0b0e7423 */ /* 0x040fe20000000010 */
[----:B------:R-:W-:Y:S02]  /*03e0*/  FADD R10, R10, -R8 ;  /* 0x800000080a0a7221 */ /* 0x000fe40000000000 */
[----:B------:R-:W-:Y:S01]  /*03f0*/  FFMA R12, R12, -R9, R15 ;  /* 0x800000090c0c7223 */ /* 0x000fe2000000000f */
[----:B------:R-:W-:Y:S01]  /*0400*/  FFMA R14, R11, R14, 0.018033718690276145935 ;  /* 0x3c93bb730b0e7423 */ /* 0x000fe2000000000e */
[----:B------:R-:W-:-:S02]  /*0410*/  FFMA R15, R9, 1.4426950216293334961, R10 ;  /* 0x3fb8aa3b090f7823 */ /* 0x000fc4000000000a */
[----:B------:R-:W-:Y:S01]  /*0420*/  FMUL R12, R13, R12 ;  /* 0x0000000c0d0c7220 */ /* 0x000fe20000400000 */
[C---:B------:R-:W-:Y:S01]  /*0430*/  FFMA R14, R11.reuse, R14, 0.12022458761930465698 ;  /* 0x3df6384f0b0e7423 */ /* 0x040fe2000000000e */
[----:B------:R-:W-:Y:S02]  /*0440*/  MOV R13, 0x391fcb8e ;  /* 0x391fcb8e000d7802 */ /* 0x000fe40000000f00 */
[----:B------:R-:W-:Y:S01]  /*0450*/  FFMA R10, R12, 1.4426950216293334961, R15 ;  /* 0x3fb8aa3b0c0a7823 */ /* 0x000fe2000000000f */
[----:B------:R-:W-:-:S03]  /*0460*/  FMUL R14, R11, R14 ;  /* 0x0000000e0b0e7220 */ /* 0x000fc60000400000 */
[----:B------:R-:W-:Y:S01]  /*0470*/  FFMA R11, R9, 1.9251366722983220825e-08, R10 ;  /* 0x32a55e34090b7823 */ /* 0x000fe2000000000a */
[----:B------:R-:W-:-:S04]  /*0480*/  FMUL R10, R14, 3 ;  /* 0x404000000e0a7820 */ /* 0x000fc80000400000 */
[----:B------:R-:W-:-:S04]  /*0490*/  FFMA R11, R12, R10, R11 ;  /* 0x0000000a0c0b7223 */ /* 0x000fc8000000000b */
[----:B------:R-:W-:Y:S01]  /*04a0*/  FFMA R11, R9, R14, R11 ;  /* 0x0000000e090b7223 */ /* 0x000fe2000000000b */
[----:B------:R-:W-:-:S03]  /*04b0*/  HFMA2 R14, -RZ, RZ, 1.875, 0 ;  /* 0x3f800000ff0e7431 */ /* 0x000fc600000001ff */
[----:B------:R-:W-:-:S04]  /*04c0*/  FADD R10, R8, R11 ;  /* 0x0000000b080a7221 */ /* 0x000fc80000000000 */
[----:B------:R-:W-:Y:S01]  /*04d0*/  FMUL R9, R10, 3 ;  /* 0x404000000a097820 */ /* 0x000fe20000400000 */
[----:B------:R-:W-:-:S03]  /*04e0*/  FADD R8, -R8, R10 ;  /* 0x0000000a08087221 */ /* 0x000fc60000000100 */
[----:B------:R-:W0:Y:S01]  /*04f0*/  FRND R12, R9 ;  /* 0x00000009000c7307 */ /* 0x000e220000201000 */
[----:B------:R-:W-:Y:S01]  /*0500*/  FADD R8, R11, -R8 ;  /* 0x800000080b087221 */ /* 0x000fe20000000000 */
[----:B------:R-:W-:Y:S01]  /*0510*/  FFMA R11, R10, 3, -R9 ;  /* 0x404000000a0b7823 */ /* 0x000fe20000000809 */
[----:B------:R-:W-:-:S03]  /*0520*/  FSETP.GEU.AND P1, PT, R9, RZ, PT ;  /* 0x000000ff0900720b */ /* 0x000fc60003f2e000 */
[----:B------:R-:W-:Y:S02]  /*0530*/  FFMA R8, R8, 3, R11 ;  /* 0x4040000008087823 */ /* 0x000fe4000000000b */
[----:B------:R-:W1:Y:S01]  /*0540*/  F2I.NTZ R10, R9 ;  /* 0x00000009000a7305 */ /* 0x000e620000203100 */
[----:B0-----:R-:W-:Y:S01]  /*0550*/  FADD R11, R9, -R12 ;  /* 0x8000000c090b7221 */ /* 0x001fe20000000000 */
[----:B------:R-:W-:-:S03]  /*0560*/  FSETP.GT.AND P0, PT, R12, RZ, PT ;  /* 0x000000ff0c00720b */ /* 0x000fc60003f04000 */
[----:B------:R-:W-:-:S04]  /*0570*/  FADD R8, R8, R11 ;  /* 0x0000000b08087221 */ /* 0x000fc80000000000 */
[C---:B------:R-:W-:Y:S01]  /*0580*/  FFMA R11, R8.reuse, R13, 0.0013391353422775864601 ;  /* 0x3aaf85ed080b7423 */ /* 0x040fe2000000000d */
[----:B------:R-:W-:Y:S02]  /*0590*/  SEL R13, RZ, 0x83000000, P0 ;  /* 0x83000000ff0d7807 */ /* 0x000fe40000000000 */
[----:B------:R-:W-:Y:S01]  /*05a0*/  FSETP.GT.AND P0, PT, |R9|, 152, PT ;  /* 0x431800000900780b */ /* 0x000fe20003f04200 */
[----:B------:R-:W-:Y:S01]  /*05b0*/  FFMA R11, R8, R11, 0.0096188392490148544312 ;  /* 0x3c1d9856080b7423 */ /* 0x000fe2000000000b */
[----:B-1----:R-:W-:Y:S01]  /*05c0*/  LEA R10, R10, -R13, 0x17 ;  /* 0x8000000d0a0a7211 */ /* 0x002fe200078eb8ff */
[----:B------:R-:W-:Y:S02]  /*05d0*/  VIADD R12, R13, 0x7f000000 ;  /* 0x7f0000000d0c7836 */ /* 0x000fe40000000000 */
[----:B------:R-:W-:-:S04]  /*05e0*/  FFMA R11, R8, R11, 0.055503588169813156128 ;  /* 0x3d6357bb080b7423 */ /* 0x000fc8000000000b */
[----:B------:R-:W-:-:S04]  /*05f0*/  FFMA R11, R8, R11, 0.24022644758224487305 ;  /* 0x3e75fdec080b7423 */ /* 0x000fc8000000000b */
[----:B------:R-:W-:-:S04]  /*0600*/  FFMA R11, R8, R11, 0.69314718246459960938 ;  /* 0x3f317218080b7423 */ /* 0x000fc8000000000b */
[----:B------:R-:W-:-:S04]  /*0610*/  FFMA R11, R8, R11, 1 ;  /* 0x3f800000080b7423 */ /* 0x000fc8000000000b */
[----:B------:R-:W-:-:S04]  /*0620*/  FMUL R11, R11, R12 ;  /* 0x0000000c0b0b7220 */ /* 0x000fc80000400000 */
[----:B------:R-:W-:Y:S01]  /*0630*/  FMUL R10, R11, R10 ;  /* 0x0000000a0b0a7220 */ /* 0x000fe20000400000 */
[----:B------:R-:W-:Y:S01]  /*0640*/  @P0 FSEL R10, RZ, +INF , !P1 ;  /* 0x7f800000ff0a0808 */ /* 0x000fe20004800000 */
[----:B------:R-:W-:Y:S06]  /*0650*/  @!P2 BRA `(.L_x_18) ;  /* 0x000000000028a947 */ /* 0x000fec0003800000 */
[----:B------:R-:W-:-:S13]  /*0660*/  FSETP.NAN.AND P0, PT, |R0|, |R0|, PT ;  /* 0x400000000000720b */ /* 0x000fda0003f08200 */
[----:B------:R-:W-:Y:S01]  /*0670*/  @P0 FADD R14, R0, 3 ;  /* 0x40400000000e0421 */ /* 0x000fe20000000000 */
[----:B------:R-:W-:Y:S06]  /*0680*/  @P0 BRA `(.L_x_18) ;  /* 0x00000000001c0947 */ /* 0x000fec0003800000 */
[----:B------:R-:W-:-:S04]  /*0690*/  FSETP.NEU.AND P0, PT, |R0|, +INF , PT ;  /* 0x7f8000000000780b */ /* 0x000fc80003f0d200 */
[----:B------:R-:W-:-:S13]  /*06a0*/  FSETP.NEU.AND P0, PT, R0, RZ, P0 ;  /* 0x000000ff0000720b */ /* 0x000fda000070d000 */
[----:B------:R-:W-:Y:S01]  /*06b0*/  @!P0 FADD R14, R0, R0 ;  /* 0x00000000000e8221 */ /* 0x000fe20000000000 */
[----:B------:R-:W-:Y:S06]  /*06c0*/  @!P0 BRA `(.L_x_18) ;  /* 0x00000000000c8947 */ /* 0x000fec0003800000 */
[----:B------:R-:W-:Y:S02]  /*06d0*/  FSETP.GEU.AND P0, PT, R0, RZ, PT ;  /* 0x000000ff0000720b */ /* 0x000fe40003f0e000 */
[----:B------:R-:W-:-:S11]  /*06e0*/  MOV R14, R10 ;  /* 0x0000000a000e7202 */ /* 0x000fd60000000f00 */
[----:B------:R-:W-:-:S07]  /*06f0*/  @!P0 FADD R14, -R10, -RZ ;  /* 0x800000ff0a0e8221 */ /* 0x000fce0000000100 */
.L_x_18:
[----:B------:R-:W-:Y:S05]  /*0700*/  BSYNC.RECONVERGENT B0 ;  /* 0x0000000000007941 */ /* 0x000fea0003800200 */
.L_x_17:
[----:B------:R-:W0:Y:S02]  /*0710*/  LDC.64 R12, c[0x0][0x388] ;  /* 0x0000e200ff0c7b82 */ /* 0x000e240000000a00 */
[----:B0-----:R-:W-:-:S04]  /*0720*/  IMAD.WIDE R10, R7, 0x4, R12 ;  /* 0x00000004070a7825 */ /* 0x001fc800078e020c */
[----:B------:R-:W-:Y:S02]  /*0730*/  IMAD.WIDE.U32 R12, R3, 0x4, R12 ;  /* 0x00000004030c7825 */ /* 0x000fe400078e000c */
[----:B------:R-:W2:Y:S04]  /*0740*/  LDG.E R10, desc[UR4][R10.64] ;  /* 0x000000040a0a7981 */ /* 0x000ea8000c1e1900 */
[----:B------:R-:W3:Y:S01]  /*0750*/  LDG.E R13, desc[UR4][R12.64] ;  /* 0x000000040c0d7981 */ /* 0x000ee2000c1e1900 */
[----:B------:R-:W0:Y:S01]  /*0760*/  F2F.F64.F32 R8, R14 ;  /* 0x0000000e00087310 */ /* 0x000e220000201800 */
[----:B------:R-:W-:Y:S01]  /*0770*/  UMOV UR6, 0x812dea11 ;  /* 0x812dea1100067882 */ /* 0x000fe20000000000 */
[----:B------:R-:W-:Y:S01]  /*0780*/  UMOV UR7, 0x3d719799 ;  /* 0x3d71979900077882 */ /* 0x000fe20000000000 */
[----:B------:R-:W-:Y:S01]  /*0790*/  BSSY.RECONVERGENT B0, `(.L_x_19) ;  /* 0x0000010000007945 */ /* 0x000fe20003800200 */
[----:B0-----:R-:W-:-:S06]  /*07a0*/  DADD R8, R8, UR6 ;  /* 0x0000000608087e29 */ /* 0x001fcc0008000000 */
[----:B------:R-:W0:Y:S08]  /*07b0*/  F2F.F32.F64 R15, R8 ;  /* 0x00000008000f7310 */ /* 0x000e300000301000 */
[----:B0-----:R-:W0:Y:S02]  /*07c0*/  MUFU.RCP R3, R15 ;  /* 0x0000000f00037308 */ /* 0x001e240000001000 */
[----:B0-----:R-:W-:-:S04]  /*07d0*/  FFMA R16, -R15, R3, 1 ;  /* 0x3f8000000f107423 */ /* 0x001fc80000000103 */
[----:B------:R-:W-:Y:S01]  /*07e0*/  FFMA R3, R3, R16, R3 ;  /* 0x0000001003037223 */ /* 0x000fe20000000003 */
[----:B--2---:R-:W-:-:S04]  /*07f0*/  FMUL R0, R10, 6.6699999690111866357e-11 ;  /* 0x2e92acc30a007820 */ /* 0x004fc80000400000 */
[----:B---3--:R-:W-:-:S04]  /*0800*/  FMUL R0, R0, R13 ;  /* 0x0000000d00007220 */ /* 0x008fc80000400000 */
[----:B------:R-:W0:Y:S01]  /*0810*/  FCHK P0, R0, R15 ;  /* 0x0000000f00007302 */ /* 0x000e220000000000 */
[----:B------:R-:W-:-:S04]  /*0820*/  FFMA R10, R0, R3, RZ ;  /* 0x00000003000a7223 */ /* 0x000fc800000000ff */
[----:B------:R-:W-:-:S04]  /*0830*/  FFMA R7, -R15, R10, R0 ;  /* 0x0000000a0f077223 */ /* 0x000fc80000000100 */
[----:B------:R-:W-:Y:S01]  /*0840*/  FFMA R7, R3, R7, R10 ;  /* 0x0000000703077223 */ /* 0x000fe2000000000a */
[----:B0-----:R-:W-:Y:S06]  /*0850*/  @!P0 BRA `(.L_x_20) ;  /* 0x00000000000c8947 */ /* 0x001fec0003800000 */
[----:B------:R-:W-:-:S07]  /*0860*/  MOV R8, 0x880 ;  /* 0x0000088000087802 */ /* 0x000fce0000000f00 */
[----:B------:R-:W-:Y:S05]  /*0870*/  CALL.REL.NOINC `($__internal_2_$__cuda_sm3x_div_rn_noftz_f32_slowpath) ;  /* 0x0000000000947944 */ /* 0x000fea0003c00000 */
[----:B------:R-:W-:-:S07]  /*0880*/  IMAD.MOV.U32 R7, RZ, RZ, R0 ;  /* 0x000000ffff077224 */ /* 0x000fce00078e0000 */
.L_x_20:
[----:B------:R-:W-:Y:S05]  /*0890*/  BSYNC.RECONVERGENT B0 ;  /* 0x0000000000007941 */ /* 0x000fea0003800200 */
.L_x_19:
[----:B------:R-:W0:Y:S01]  /*08a0*/  LDC.64 R8, c[0x0][0x398] ;  /* 0x0000e600ff087b82 */ /* 0x000e220000000a00 */
[CC--:B------:R-:W-:Y:S01]  /*08b0*/  FMUL R11, R5.reuse, R7.reuse ;  /* 0x00000007050b7220 */ /* 0x0c0fe20000400000 */
[CC--:B------:R-:W-:Y:S01]  /*08c0*/  FMUL R13, R6.reuse, R7.reuse ;  /* 0x00000007060d7220 */ /* 0x0c0fe20000400000 */
[-C--:B------:R-:W-:Y:S01]  /*08d0*/  FMUL R5, R5, -R7.reuse ;  /* 0x8000000705057220 */ /* 0x080fe20000400000 */
[----:B------:R-:W-:Y:S01]  /*08e0*/  FMUL R7, R6, -R7 ;  /* 0x8000000706077220 */ /* 0x000fe20000400000 */
[----:B0-----:R-:W-:-:S04]  /*08f0*/  IMAD.WIDE R2, R2, 0x4, R8 ;  /* 0x0000000402027825 */ /* 0x001fc800078e0208 */
[----:B------:R-:W-:Y:S01]  /*0900*/  IMAD.WIDE.U32 R8, R4, 0x4, R8 ;  /* 0x0000000404087825 */ /* 0x000fe200078e0008 */
[----:B------:R-:W-:Y:S04]  /*0910*/  REDG.E.ADD.F32.FTZ.RN.STRONG.GPU desc[UR4][R2.64], R11 ;  /* 0x0000000b020079a6 */ /* 0x000fe8000c12f304 */
[----:B------:R-:W-:Y:S04]  /*0920*/  REDG.E.ADD.F32.FTZ.RN.STRONG.GPU desc[UR4][R2.64+0x4], R13 ;  /* 0x0000040d020079a6 */ /* 0x000fe8000c12f304 */
[----:B------:R-:W-:Y:S04]  /*0930*/  REDG.E.ADD.F32.FTZ.RN.STRONG.GPU desc[UR4][R8.64], R5 ;  /* 0x00000005080079a6 */ /* 0x000fe8000c12f304 */
[----:B------:R-:W-:Y:S01]  /*0940*/  REDG.E.ADD.F32.FTZ.RN.STRONG.GPU desc[UR4][R8.64+0x4], R7 ;  /* 0x00000407080079a6 */ /* 0x000fe2000c12f304 */
[----:B------:R-:W-:Y:S05]  /*0950*/  EXIT ;  /* 0x000000000000794d */ /* 0x000fea0003800000 */
        .weak           $__internal_1_$__cuda_sm20_sqrt_rn_f32_slowpath
        .type           $__internal_1_$__cuda_sm20_sqrt_rn_f32_slowpath,@function
        .size           $__internal_1_$__cuda_sm20_sqrt_rn_f32_slowpath,($__internal_2_$__cuda_sm3x_div_rn_noftz_f32_slowpath - $__internal_1_$__cuda_sm20_sqrt_rn_f32_slowpath)
$__internal_1_$__cuda_sm20_sqrt_rn_f32_slowpath:
[----:B------:R-:W-:-:S13]  /*0960*/  LOP3.LUT P0, RZ, R0, 0x7fffffff, RZ, 0xc0, !PT ;  /* 0x7fffffff00ff7812 */ /* 0x000fda000780c0ff */
[----:B------:R-:W-:Y:S01]  /*0970*/  @!P0 MOV R8, R0 ;  /* 0x0000000000088202 */ /* 0x000fe20000000f00 */
[----:B------:R-:W-:Y:S06]  /*0980*/  @!P0 BRA `(.L_x_21) ;  /* 0x0000000000408947 */ /* 0x000fec0003800000 */
[----:B------:R-:W-:-:S13]  /*0990*/  FSETP.GEU.FTZ.AND P0, PT, R0, RZ, PT ;  /* 0x000000ff0000720b */ /* 0x000fda0003f1e000 */
[----:B------:R-:W-:Y:S01]  /*09a0*/  @!P0 MOV R8, 0x7fffffff ;  /* 0x7fffffff00088802 */ /* 0x000fe20000000f00 */
[----:B------:R-:W-:Y:S06]  /*09b0*/  @!P0 BRA `(.L_x_21) ;  /* 0x0000000000348947 */ /* 0x000fec0003800000 */
[----:B------:R-:W-:-:S13]  /*09c0*/  FSETP.GTU.FTZ.AND P0, PT, |R0|, +INF , PT ;  /* 0x7f8000000000780b */ /* 0x000fda0003f1c200 */
[----:B------:R-:W-:Y:S01]  /*09d0*/  @P0 FADD.FTZ R8, R0, 1 ;  /* 0x3f80000000080421 */ /* 0x000fe20000010000 */
[----:B------:R-:W-:Y:S06]  /*09e0*/  @P0 BRA `(.L_x_21) ;  /* 0x0000000000280947 */ /* 0x000fec0003800000 */
[----:B------:R-:W-:-:S13]  /*09f0*/  FSETP.NEU.FTZ.AND P0, PT, |R0|, +INF , PT ;  /* 0x7f8000000000780b */ /* 0x000fda0003f1d200 */
[----:B------:R-:W-:-:S04]  /*0a00*/  @P0 FFMA R9, R0, 1.84467440737095516160e+19, RZ ;  /* 0x5f80000000090823 */ /* 0x000fc800000000ff */
[----:B------:R-:W0:Y:S02]  /*0a10*/  @P0 MUFU.RSQ R8, R9 ;  /* 0x0000000900080308 */ /* 0x000e240000001400 */
[----:B0-----:R-:W-:Y:S01]  /*0a20*/  @P0 FMUL.FTZ R10, R9, R8 ;  /* 0x00000008090a0220 */ /* 0x001fe20000410000 */
[----:B------:R-:W-:Y:S01]  /*0a30*/  @P0 FMUL.FTZ R12, R8, 0.5 ;  /* 0x3f000000080c0820 */ /* 0x000fe20000410000 */
[----:B------:R-:W-:Y:S02]  /*0a40*/  @!P0 MOV R8, R0 ;  /* 0x0000000000088202 */ /* 0x000fe40000000f00 */
[----:B------:R-:W-:-:S04]  /*0a50*/  @P0 FADD.FTZ R11, -R10, -RZ ;  /* 0x800000ff0a0b0221 */ /* 0x000fc80000010100 */
[----:B------:R-:W-:-:S04]  /*0a60*/  @P0 FFMA R11, R10, R11, R9 ;  /* 0x0000000b0a0b0223 */ /* 0x000fc80000000009 */
[----:B------:R-:W-:-:S04]  /*0a70*/  @P0 FFMA R11, R11, R12, R10 ;  /* 0x0000000c0b0b0223 */ /* 0x000fc8000000000a */
[----:B------:R-:W-:-:S07]  /*0a80*/  @P0 FMUL.FTZ R8, R11, 2.3283064365386962891e-10 ;  /* 0x2f8000000b080820 */ /* 0x000fce0000410000 */
.L_x_21:
[----:B------:R-:W-:Y:S02]  /*0a90*/  HFMA2 R9, -RZ, RZ, 0, 0 ;  /* 0x00000000ff097431 */ /* 0x000fe400000001ff */
[----:B------:R-:W-:Y:S01]  /*0aa0*/  IMAD.MOV.U32 R0, RZ, RZ, R8 ;  /* 0x000000ffff007224 */ /* 0x000fe200078e0008 */
[----:B------:R-:W-:-:S04]  /*0ab0*/  MOV R8, R13 ;  /* 0x0000000d00087202 */ /* 0x000fc80000000f00 */
[----:B------:R-:W-:Y:S05]  /*0ac0*/  RET.REL.NODEC R8 `(_Z10CalcForcesiPfS_S_) ;  /* 0xfffffff4084c7950 */ /* 0x000fea0003c3ffff */
        .weak           $__internal_2_$__cuda_sm3x_div_rn_noftz_f32_slowpath
        .type           $__internal_2_$__cuda_sm3x_div_rn_noftz_f32_slowpath,@function
        .size           $__internal_2_$__cuda_sm3x_div_rn_noftz_f32_slowpath,(.L_x_36 - $__internal_2_$__cuda_sm3x_div_rn_noftz_f32_slowpath)
$__internal_2_$__cuda_sm3x_div_rn_noftz_f32_slowpath:
[----:B------:R-:W-:Y:S01]  /*0ad0*/  SHF.R.U32.HI R9, RZ, 0x17, R15 ;  /* 0x00000017ff097819 */ /* 0x000fe2000001160f */
[----:B------:R-:W-:Y:S01]  /*0ae0*/  BSSY.RECONVERGENT B1, `(.L_x_22) ;  /* 0x0000065000017945 */ /* 0x000fe20003800200 */
[----:B------:R-:W-:Y:S02]  /*0af0*/  SHF.R.U32.HI R3, RZ, 0x17, R0 ;  /* 0x00000017ff037819 */ /* 0x000fe40000011600 */
[----:B------:R-:W-:Y:S02]  /*0b00*/  LOP3.LUT R9, R9, 0xff, RZ, 0xc0, !PT ;  /* 0x000000ff09097812 */ /* 0x000fe400078ec0ff */
[----:B------:R-:W-:Y:S02]  /*0b10*/  LOP3.LUT R10, R3, 0xff, RZ, 0xc0, !PT ;  /* 0x000000ff030a7812 */ /* 0x000fe400078ec0ff */
[----:B------:R-:W-:Y:S02]  /*0b20*/  IADD3 R14, PT, PT, R9, -0x1, RZ ;  /* 0xffffffff090e7810 */ /* 0x000fe40007ffe0ff */
[----:B------:R-:W-:Y:S01]  /*0b30*/  MOV R11, R0 ;  /* 0x00000000000b7202 */ /* 0x000fe20000000f00 */
[----:B------:R-:W-:Y:S01]  /*0b40*/  VIADD R13, R10, 0xffffffff ;  /* 0xffffffff0a0d7836 */ /* 0x000fe20000000000 */
[----:B------:R-:W-:-:S02]  /*0b50*/  ISETP.GT.U32.AND P0, PT, R14, 0xfd, PT ;  /* 0x000000fd0e00780c */ /* 0x000fc40003f04070 */
[----:B------:R-:W-:Y:S02]  /*0b60*/  MOV R12, R15 ;  /* 0x0000000f000c7202 */ /* 0x000fe40000000f00 */
[----:B------:R-:W-:-:S13]  /*0b70*/  ISETP.GT.U32.OR P0, PT, R13, 0xfd, P0 ;  /* 0x000000fd0d00780c */ /* 0x000fda0000704470 */
[----:B------:R-:W-:Y:S01]  /*0b80*/  @!P0 MOV R7, RZ ;  /* 0x000000ff00078202 */ /* 0x000fe20000000f00 */
        /* <DEDUP_REMOVED lines=20> */
[----:B------:R-:W-:Y:S01]  /*0cd0*/  @P0 MOV R7, RZ ;  /* 0x000000ff00070202 */ /* 0x000fe20000000f00 */
[----:B------:R-:W-:Y:S01]  /*0ce0*/  @!P0 FFMA R11, R0, 1.84467440737095516160e+19, RZ ;  /* 0x5f800000000b8823 */ /* 0x000fe200000000ff */
[----:B------:R-:W-:Y:S01]  /*0cf0*/  @!P0 MOV R7, 0xffffffc0 ;  /* 0xffffffc000078802 */ /* 0x000fe20000000f00 */
[----:B------:R-:W-:-:S03]  /*0d00*/  @!P1 FFMA R12, R3, 1.84467440737095516160e+19, RZ ;  /* 0x5f800000030c9823 */ /* 0x000fc600000000ff */
[----:B------:R-:W-:-:S07]  /*0d10*/  @!P1 IADD3 R7, PT, PT, R7, 0x40, RZ ;  /* 0x0000004007079810 */ /* 0x000fce0007ffe0ff */
.L_x_23:
[----:B------:R-:W-:Y:S01]  /*0d20*/  LEA R3, R9, 0xc0800000, 0x17 ;  /* 0xc080000009037811 */ /* 0x000fe200078eb8ff */
[----:B------:R-:W-:Y:S01]  /*0d30*/  BSSY.RECONVERGENT B2, `(.L_x_28) ;  /* 0x0000036000027945 */ /* 0x000fe20003800200 */
[----:B------:R-:W-:-:S03]  /*0d40*/  IADD3 R10, PT, PT, R10, -0x7f, RZ ;  /* 0xffffff810a0a7810 */ /* 0x000fc60007ffe0ff */
[----:B------:R-:W-:Y:S02]  /*0d50*/  IMAD.IADD R3, R12, 0x1, -R3 ;  /* 0x000000010c037824 */ /* 0x000fe400078e0a03 */
[C---:B------:R-:W-:Y:S01]  /*0d60*/  IMAD R0, R10.reuse, -0x800000, R11 ;  /* 0xff8000000a007824 */ /* 0x040fe200078e020b */
[----:B------:R-:W-:Y:S01]  /*0d70*/  IADD3 R10, PT, PT, R10, 0x7f, -R9 ;  /* 0x0000007f0a0a7810 */ /* 0x000fe20007ffe809 */
[----:B------:R-:W0:Y:S01]  /*0d80*/  MUFU.RCP R12, R3 ;  /* 0x00000003000c7308 */ /* 0x000e220000001000 */
[----:B------:R-:W-:Y:S02]  /*0d90*/  FADD.FTZ R13, -R3, -RZ ;  /* 0x800000ff030d7221 */ /* 0x000fe40000010100 */
[----:B------:R-:W-:Y:S02]  /*0da0*/  IADD3 R10, PT, PT, R10, R7, RZ ;  /* 0x000000070a0a7210 */ /* 0x000fe40007ffe0ff */
        /* <DEDUP_REMOVED lines=8> */
[----:B------:R-:W-:-:S04]  /*0e30*/  LOP3.LUT R3, R3, 0xff, RZ, 0xc0, !PT ;  /* 0x000000ff03037812 */ /* 0x000fc800078ec0ff */
[----:B------:R-:W-:-:S04]  /*0e40*/  IADD3 R9, PT, PT, R3, R10, RZ ;  /* 0x0000000a03097210 */ /* 0x000fc80007ffe0ff */
[----:B------:R-:W-:-:S04]  /*0e50*/  IADD3 R3, PT, PT, R9, -0x1, RZ ;  /* 0xffffffff09037810 */ /* 0x000fc80007ffe0ff */
        /* <DEDUP_REMOVED lines=10> */
[CCC-:B------:R-:W-:Y:S01]  /*0f00*/  FFMA.RM R10, R14.reuse, R12.reuse, R11.reuse ;  /* 0x0000000c0e0a7223 */ /* 0x1c0fe2000000400b */
[C---:B------:R-:W-:Y:S02]  /*0f10*/  ISETP.NE.AND P2, PT, R9.reuse, RZ, PT ;  /* 0x000000ff0900720c */ /* 0x040fe40003f45270 */
[----:B------:R-:W-:Y:S02]  /*0f20*/  ISETP.NE.AND P1, PT, R9, RZ, PT ;  /* 0x000000ff0900720c */ /* 0x000fe40003f25270 */
[----:B------:R-:W-:Y:S01]  /*0f30*/  LOP3.LUT R7, R3, 0x7fffff, RZ, 0xc0, !PT ;  /* 0x007fffff03077812 */ /* 0x000fe200078ec0ff */
[----:B------:R-:W-:Y:S01]  /*0f40*/  FFMA.RP R3, R14, R12, R11 ;  /* 0x0000000c0e037223 */ /* 0x000fe2000000800b */
[C---:B------:R-:W-:Y:S01]  /*0f50*/  VIADD R12, R9.reuse, 0x20 ;  /* 0x00000020090c7836 */ /* 0x040fe20000000000 */
[----:B------:R-:W-:Y:S02]  /*0f60*/  IADD3 R9, PT, PT, -R9, RZ, RZ ;  /* 0x000000ff09097210 */ /* 0x000fe40007ffe1ff */
        /* <DEDUP_REMOVED lines=10> */
[----:B------:R-:W-:-:S04]  /*1010*/  LOP3.LUT R3, R3, R10, RZ, 0xc0, !PT ;  /* 0x0000000a03037212 */ /* 0x000fc800078ec0ff */
[----:B------:R-:W-:-:S04]  /*1020*/  IADD3 R3, PT, PT, R12, R3, RZ ;  /* 0x000000030c037210 */ /* 0x000fc80007ffe0ff */
[----:B------:R-:W-:Y:S01]  /*1030*/  LOP3.LUT R0, R3, R0, RZ, 0xfc, !PT ;  /* 0x0000000003007212 */ /* 0x000fe200078efcff */
[----:B------:R-:W-:Y:S06]  /*1040*/  BRA `(.L_x_31) ;  /* 0x0000000000107947 */ /* 0x000fec0003800000 */
.L_x_30:
[----:B------:R-:W-:-:S04]  /*1050*/  LOP3.LUT R0, R0, 0x80000000, RZ, 0xc0, !PT ;  /* 0x8000000000007812 */ /* 0x000fc800078ec0ff */
[----:B------:R-:W-:Y:S01]  /*1060*/  LOP3.LUT R0, R0, 0x7f800000, RZ, 0xfc, !PT ;  /* 0x7f80000000007812 */ /* 0x000fe200078efcff */
[----:B------:R-:W-:Y:S06]  /*1070*/  BRA `(.L_x_31) ;  /* 0x0000000000047947 */ /* 0x000fec0003800000 */
.L_x_29:
[----:B------:R-:W-:-:S07]  /*1080*/  LEA R0, R10, R0, 0x17 ;  /* 0x000000000a007211 */ /* 0x000fce00078eb8ff */
.L_x_31:
[----:B------:R-:W-:Y:S05]  /*1090*/  BSYNC.RECONVERGENT B2 ;  /* 0x0000000000027941 */ /* 0x000fea0003800200 */
.L_x_28:
[----:B------:R-:W-:Y:S05]  /*10a0*/  BRA `(.L_x_32) ;  /* 0x0000000000207947 */ /* 0x000fea0003800000 */
.L_x_27:
[----:B------:R-:W-:-:S04]  /*10b0*/  LOP3.LUT R0, R12, 0x80000000, R11, 0x48, !PT ;  /* 0x800000000c007812 */ /* 0x000fc800078e480b */
[----:B------:R-:W-:Y:S01]  /*10c0*/  LOP3.LUT R0, R0, 0x7f800000, RZ, 0xfc, !PT ;  /* 0x7f80000000007812 */ /* 0x000fe200078efcff */
[----:B------:R-:W-:Y:S06]  /*10d0*/  BRA `(.L_x_32) ;  /* 0x0000000000147947 */ /* 0x000fec0003800000 */
.L_x_26:
[----:B------:R-:W-:Y:S01]  /*10e0*/  LOP3.LUT R0, R12, 0x80000000, R11, 0x48, !PT ;  /* 0x800000000c007812 */ /* 0x000fe200078e480b */
[----:B------:R-:W-:Y:S06]  /*10f0*/  BRA `(.L_x_32) ;  /* 0x00000000000c7947 */ /* 0x000fec0003800000 */
.L_x_25:
[----:B------:R-:W0:Y:S01]  /*1100*/  MUFU.RSQ R0, -QNAN ;  /* 0xffc0000000007908 */ /* 0x000e220000001400 */
[----:B------:R-:W-:Y:S05]  /*1110*/  BRA `(.L_x_32) ;  /* 0x0000000000047947 */ /* 0x000fea0003800000 */
.L_x_24:
[----:B------:R-:W-:-:S07]  /*1120*/  FADD.FTZ R0, R0, R3 ;  /* 0x0000000300007221 */ /* 0x000fce0000010000 */
.L_x_32:
[----:B------:R-:W-:Y:S05]  /*1130*/  BSYNC.RECONVERGENT B1 ;  /* 0x0000000000017941 */ /* 0x000fea0003800200 */
.L_x_22:
[----:B------:R-:W-:-:S04]  /*1140*/  HFMA2 R9, -RZ, RZ, 0, 0 ;  /* 0x00000000ff097431 */ /* 0x000fc800000001ff */
[----:B0-----:R-:W-:Y:S05]  /*1150*/  RET.REL.NODEC R8 `(_Z10CalcForcesiPfS_S_) ;  /* 0xffffffec08a87950 */ /* 0x001fea0003c3ffff */
.L_x_33:
        /* <DEDUP_REMOVED lines=10> */
.L_x_36:


//--------------------- .nv.shared.reserved.0     --------------------------
	.section	.nv.shared.reserved.0,"aw",@nobits
	.weak		__nv_reservedSMEM_offset_0_alias
	.size		__nv_reservedSMEM_offset_0_alias, 0, 64
	.other		__nv_reservedSMEM_offset_0_alias,@"STO_CUDA_RESERVED_SHARED STV_DEFAULT"
__nv_reservedSMEM_offset_0_alias:
	.zero		0
	.zero		64


//--------------------- .nv.constant0._Z9CalcStateiPfS_S_S_ --------------------------
	.section	.nv.constant0._Z9CalcStateiPfS_S_S_,"a",@progbits
	.sectionflags	@""
	.align	4
.nv.constant0._Z9CalcStateiPfS_S_S_:
	.zero		936


//--------------------- .nv.constant0._Z10CalcForcesiPfS_S_ --------------------------
	.section	.nv.constant0._Z10CalcForcesiPfS_S_,"a",@progbits
	.sectionflags	@""
	.align	4
.nv.constant0._Z10CalcForcesiPfS_S_:
	.zero		928


//--------------------- SYMBOLS --------------------------

	.type		.nv.reservedSmem.offset0,@object
	.size		.nv.reservedSmem.offset0,0x4
